	.target	sm_90a

	.elftype	@"ET_EXEC"


//--------------------- .note.nv.tkinfo           --------------------------
	.section	.note.nv.tkinfo,"",@"SHT_NOTE"
	.sectionflags	@"SHF_NOTE_NV_TKINFO"
	.tkinfo
        /*0018*/ 	.word	0x00000002
        /*0030*/ 	.string	""
        /*0030*/ 	.string	"ptxas"
        /*0030*/ 	.string	"Cuda compilation tools, release 13.0, V13.0.88"
        /*0030*/ 	.string	"Build cuda_13.0.r13.0/compiler.36424714_0"
        /*0030*/ 	.string	"-arch sm_90a -m 64 "



//--------------------- .note.nv.cuinfo           --------------------------
	.section	.note.nv.cuinfo,"",@"SHT_NOTE"
	.sectionflags	@"SHF_NOTE_NV_CUINFO"
        /*0018*/ 	.short	0x0002
        /*001a*/ 	.short	0x005a
        /*001c*/ 	.short	0x0082
	.zero		2


//--------------------- .nv.info                  --------------------------
	.section	.nv.info,"",@"SHT_CUDA_INFO"
	.align	4


	//----- nvinfo : EIATTR_REGCOUNT
	.align		4
        /*0000*/ 	.byte	0x04, 0x2f
        /*0002*/ 	.short	(.L_16 - .L_15)
	.align		4
.L_15:
        /*0004*/ 	.word	index@(_ZN7cutlass13device_kernelINS_4gemm6kernel13GemmUniversalIN4cute5tupleIJiiiiEEENS1_10collective13CollectiveMmaINS1_37MainloopSm90TmaGmmaWarpSpecializedFP8ILi12ENS5_IJNS4_1CILi1EEESB_SB_EEENS1_35KernelTmaWarpSpecializedCooperativeEEENS5_IJNSA_ILi128EEESF_NSA_ILi64EEEEEENS_12float_e4m3_tENS5_IJlSB_lEEESI_SJ_NS4_8TiledMMAINS4_8MMA_AtomIJNS4_4SM904GMMA31MMA_64x128x32_F32E4M3E4M3_SS_TNILNSN_7ScaleInE1ELSP_1EEEEEENS4_6LayoutINS5_IJNSA_ILi2EEESB_SB_EEENS5_IJSB_NSA_ILi0EEESV_EEEEENS5_IJNS4_10UnderscoreESY_SY_EEEEENS4_13SM90_TMA_LOADENS4_14ComposedLayoutINS4_7SwizzleILi2ELi4ELi3EEENS4_18smem_ptr_flag_bitsILi8EEENSS_INS5_IJNSA_ILi8EEESG_EEENS5_IJSG_SB_EEEEEEEvNS4_8identityES11_S1B_vS1C_EENS_8epilogue10collective18CollectiveEpilogueINS1E_22Sm90TmaWarpSpecializedILi4ELi2ELi16ELb0ELb0EEEJSH_NS5_IJSF_NSA_ILi32EEEEEESI_SJ_SI_SJ_NS1E_6fusion15FusionCallbacksIS1I_NS1L_23LinCombPerRowBiasEltActINS1E_6thread4ReLuESI_fSI_SI_fLi16ELNS_15FloatRoundStyleE2EEESH_S1K_JEEES11_NS12_INS13_ILi1ELi4ELi3EEES16_NSS_INS5_IJS17_S1J_EEENS5_IJS1J_SB_EEEEEEENS4_39AutoVectorizingCopyWithAssumedAlignmentILi128EEENS4_14SM90_TMA_STOREES1X_S1Z_NS4_9Copy_AtomIJNS4_17SM90_U32x4_STSM_NENS_6half_tEEEEvEEEvvEEEEvNT_6ParamsE)
        /*0008*/ 	.word	0x000000a8


	//----- nvinfo : EIATTR_FRAME_SIZE
	.align		4
.L_16:
        /*000c*/ 	.byte	0x04, 0x11
        /*000e*/ 	.short	(.L_18 - .L_17)
	.align		4
.L_17:
        /*0010*/ 	.word	index@(_ZN7cutlass13device_kernelINS_4gemm6kernel13GemmUniversalIN4cute5tupleIJiiiiEEENS1_10collective13CollectiveMmaINS1_37MainloopSm90TmaGmmaWarpSpecializedFP8ILi12ENS5_IJNS4_1CILi1EEESB_SB_EEENS1_35KernelTmaWarpSpecializedCooperativeEEENS5_IJNSA_ILi128EEESF_NSA_ILi64EEEEEENS_12float_e4m3_tENS5_IJlSB_lEEESI_SJ_NS4_8TiledMMAINS4_8MMA_AtomIJNS4_4SM904GMMA31MMA_64x128x32_F32E4M3E4M3_SS_TNILNSN_7ScaleInE1ELSP_1EEEEEENS4_6LayoutINS5_IJNSA_ILi2EEESB_SB_EEENS5_IJSB_NSA_ILi0EEESV_EEEEENS5_IJNS4_10UnderscoreESY_SY_EEEEENS4_13SM90_TMA_LOADENS4_14ComposedLayoutINS4_7SwizzleILi2ELi4ELi3EEENS4_18smem_ptr_flag_bitsILi8EEENSS_INS5_IJNSA_ILi8EEESG_EEENS5_IJSG_SB_EEEEEEEvNS4_8identityES11_S1B_vS1C_EENS_8epilogue10collective18CollectiveEpilogueINS1E_22Sm90TmaWarpSpecializedILi4ELi2ELi16ELb0ELb0EEEJSH_NS5_IJSF_NSA_ILi32EEEEEESI_SJ_SI_SJ_NS1E_6fusion15FusionCallbacksIS1I_NS1L_23LinCombPerRowBiasEltActINS1E_6thread4ReLuESI_fSI_SI_fLi16ELNS_15FloatRoundStyleE2EEESH_S1K_JEEES11_NS12_INS13_ILi1ELi4ELi3EEES16_NSS_INS5_IJS17_S1J_EEENS5_IJS1J_SB_EEEEEEENS4_39AutoVectorizingCopyWithAssumedAlignmentILi128EEENS4_14SM90_TMA_STOREES1X_S1Z_NS4_9Copy_AtomIJNS4_17SM90_U32x4_STSM_NENS_6half_tEEEEvEEEvvEEEEvNT_6ParamsE)
        /*0014*/ 	.word	0x00000000


	//----- nvinfo : EIATTR_MIN_STACK_SIZE
	.align		4
.L_18:
        /*0018*/ 	.byte	0x04, 0x12
        /*001a*/ 	.short	(.L_20 - .L_19)
	.align		4
.L_19:
        /*001c*/ 	.word	index@(_ZN7cutlass13device_kernelINS_4gemm6kernel13GemmUniversalIN4cute5tupleIJiiiiEEENS1_10collective13CollectiveMmaINS1_37MainloopSm90TmaGmmaWarpSpecializedFP8ILi12ENS5_IJNS4_1CILi1EEESB_SB_EEENS1_35KernelTmaWarpSpecializedCooperativeEEENS5_IJNSA_ILi128EEESF_NSA_ILi64EEEEEENS_12float_e4m3_tENS5_IJlSB_lEEESI_SJ_NS4_8TiledMMAINS4_8MMA_AtomIJNS4_4SM904GMMA31MMA_64x128x32_F32E4M3E4M3_SS_TNILNSN_7ScaleInE1ELSP_1EEEEEENS4_6LayoutINS5_IJNSA_ILi2EEESB_SB_EEENS5_IJSB_NSA_ILi0EEESV_EEEEENS5_IJNS4_10UnderscoreESY_SY_EEEEENS4_13SM90_TMA_LOADENS4_14ComposedLayoutINS4_7SwizzleILi2ELi4ELi3EEENS4_18smem_ptr_flag_bitsILi8EEENSS_INS5_IJNSA_ILi8EEESG_EEENS5_IJSG_SB_EEEEEEEvNS4_8identityES11_S1B_vS1C_EENS_8epilogue10collective18CollectiveEpilogueINS1E_22Sm90TmaWarpSpecializedILi4ELi2ELi16ELb0ELb0EEEJSH_NS5_IJSF_NSA_ILi32EEEEEESI_SJ_SI_SJ_NS1E_6fusion15FusionCallbacksIS1I_NS1L_23LinCombPerRowBiasEltActINS1E_6thread4ReLuESI_fSI_SI_fLi16ELNS_15FloatRoundStyleE2EEESH_S1K_JEEES11_NS12_INS13_ILi1ELi4ELi3EEES16_NSS_INS5_IJS17_S1J_EEENS5_IJS1J_SB_EEEEEEENS4_39AutoVectorizingCopyWithAssumedAlignmentILi128EEENS4_14SM90_TMA_STOREES1X_S1Z_NS4_9Copy_AtomIJNS4_17SM90_U32x4_STSM_NENS_6half_tEEEEvEEEvvEEEEvNT_6ParamsE)
        /*0020*/ 	.word	0x00000000
.L_20:


//--------------------- .nv.compat                --------------------------
	.section	.nv.compat,"",@"SHT_CUDA_COMPAT_INFO"
	.align	4
        /*0000*/ 	.byte	0x02, 0x09, 0x01, 0x00, 0x02, 0x02, 0x04, 0x00, 0x02, 0x05, 0x05, 0x00, 0x03, 0x07, 0x01, 0x01
        /*0010*/ 	.byte	0x02, 0x03, 0x01, 0x00, 0x02, 0x06, 0x01, 0x00, 0x04, 0x0b, 0x08, 0x00, 0x00, 0x00, 0x00, 0x00
        /*0020*/ 	.byte	0x00, 0x00, 0x00, 0x00


//--------------------- .nv.info._ZN7cutlass13device_kernelINS_4gemm6kernel13GemmUniversalIN4cute5tupleIJiiiiEEENS1_10collective13CollectiveMmaINS1_37MainloopSm90TmaGmmaWarpSpecializedFP8ILi12ENS5_IJNS4_1CILi1EEESB_SB_EEENS1_35KernelTmaWarpSpecializedCooperativeEEENS5_IJNSA_ILi128EEESF_NSA_ILi64EEEEEENS_12float_e4m3_tENS5_IJlSB_lEEESI_SJ_NS4_8TiledMMAINS4_8MMA_AtomIJNS4_4SM904GMMA31MMA_64x128x32_F32E4M3E4M3_SS_TNILNSN_7ScaleInE1ELSP_1EEEEEENS4_6LayoutINS5_IJNSA_ILi2EEESB_SB_EEENS5_IJSB_NSA_ILi0EEESV_EEEEENS5_IJNS4_10UnderscoreESY_SY_EEEEENS4_13SM90_TMA_LOADENS4_14ComposedLayoutINS4_7SwizzleILi2ELi4ELi3EEENS4_18smem_ptr_flag_bitsILi8EEENSS_INS5_IJNSA_ILi8EEESG_EEENS5_IJSG_SB_EEEEEEEvNS4_8identityES11_S1B_vS1C_EENS_8epilogue10collective18CollectiveEpilogueINS1E_22Sm90TmaWarpSpecializedILi4ELi2ELi16ELb0ELb0EEEJSH_NS5_IJSF_NSA_ILi32EEEEEESI_SJ_SI_SJ_NS1E_6fusion15FusionCallbacksIS1I_NS1L_23LinCombPerRowBiasEltActINS1E_6thread4ReLuESI_fSI_SI_fLi16ELNS_15FloatRoundStyleE2EEESH_S1K_JEEES11_NS12_INS13_ILi1ELi4ELi3EEES16_NSS_INS5_IJS17_S1J_EEENS5_IJS1J_SB_EEEEEEENS4_39AutoVectorizingCopyWithAssumedAlignmentILi128EEENS4_14SM90_TMA_STOREES1X_S1Z_NS4_9Copy_AtomIJNS4_17SM90_U32x4_STSM_NENS_6half_tEEEEvEEEvvEEEEvNT_6ParamsE --------------------------
	.section	.nv.info._ZN7cutlass13device_kernelINS_4gemm6kernel13GemmUniversalIN4cute5tupleIJiiiiEEENS1_10collective13CollectiveMmaINS1_37MainloopSm90TmaGmmaWarpSpecializedFP8ILi12ENS5_IJNS4_1CILi1EEESB_SB_EEENS1_35KernelTmaWarpSpecializedCooperativeEEENS5_IJNSA_ILi128EEESF_NSA_ILi64EEEEEENS_12float_e4m3_tENS5_IJlSB_lEEESI_SJ_NS4_8TiledMMAINS4_8MMA_AtomIJNS4_4SM904GMMA31MMA_64x128x32_F32E4M3E4M3_SS_TNILNSN_7ScaleInE1ELSP_1EEEEEENS4_6LayoutINS5_IJNSA_ILi2EEESB_SB_EEENS5_IJSB_NSA_ILi0EEESV_EEEEENS5_IJNS4_10UnderscoreESY_SY_EEEEENS4_13SM90_TMA_LOADENS4_14ComposedLayoutINS4_7SwizzleILi2ELi4ELi3EEENS4_18smem_ptr_flag_bitsILi8EEENSS_INS5_IJNSA_ILi8EEESG_EEENS5_IJSG_SB_EEEEEEEvNS4_8identityES11_S1B_vS1C_EENS_8epilogue10collective18CollectiveEpilogueINS1E_22Sm90TmaWarpSpecializedILi4ELi2ELi16ELb0ELb0EEEJSH_NS5_IJSF_NSA_ILi32EEEEEESI_SJ_SI_SJ_NS1E_6fusion15FusionCallbacksIS1I_NS1L_23LinCombPerRowBiasEltActINS1E_6thread4ReLuESI_fSI_SI_fLi16ELNS_15FloatRoundStyleE2EEESH_S1K_JEEES11_NS12_INS13_ILi1ELi4ELi3EEES16_NSS_INS5_IJS17_S1J_EEENS5_IJS1J_SB_EEEEEEENS4_39AutoVectorizingCopyWithAssumedAlignmentILi128EEENS4_14SM90_TMA_STOREES1X_S1Z_NS4_9Copy_AtomIJNS4_17SM90_U32x4_STSM_NENS_6half_tEEEEvEEEvvEEEEvNT_6ParamsE,"",@"SHT_CUDA_INFO"
	.sectionflags	@""
	.align	4


	//----- nvinfo : EIATTR_CUDA_API_VERSION
	.align		4
        /*0000*/ 	.byte	0x04, 0x37
        /*0002*/ 	.short	(.L_22 - .L_21)
.L_21:
        /*0004*/ 	.word	0x00000082


	//----- nvinfo : EIATTR_KPARAM_INFO
	.align		4
.L_22:
        /*0008*/ 	.byte	0x04, 0x17
        /*000a*/ 	.short	(.L_24 - .L_23)
.L_23:
        /*000c*/ 	.word	0x00000000
        /*0010*/ 	.short	0x0000
        /*0012*/ 	.short	0x0070
        /*0014*/ 	.byte	0x00, 0xf0, 0x01, 0x1c


	//----- nvinfo : EIATTR_SPARSE_MMA_MASK
	.align		4
.L_24:
        /*0018*/ 	.byte	0x03, 0x50
        /*001a*/ 	.short	0x0000


	//----- nvinfo : EIATTR_MAXREG_COUNT
	.align		4
        /*001c*/ 	.byte	0x03, 0x1b
        /*001e*/ 	.short	0x00a8


	//----- nvinfo : EIATTR_NUM_BARRIERS
	.align		4
        /*0020*/ 	.byte	0x02, 0x4c
        /*0022*/ 	.byte	0x02
	.zero		1


	//----- nvinfo : EIATTR_EXTERNS
	.align		4
        /*0024*/ 	.byte	0x04, 0x0f
        /*0026*/ 	.short	(.L_26 - .L_25)


	//   ....[0]....
	.align		4
.L_25:
        /*0028*/ 	.word	index@(__assertfail)


	//----- nvinfo : EIATTR_MERCURY_ISA_VERSION
	.align		4
.L_26:
        /*002c*/ 	.byte	0x03, 0x5f
        /*002e*/ 	.short	0x0101


	//----- nvinfo : EIATTR_INT_WARP_WIDE_INSTR_OFFSETS
	.align		4
        /*0030*/ 	.byte	0x04, 0x31
        /*0032*/ 	.short	(.L_28 - .L_27)


	//   ....[0]....
.L_27:
        /*0034*/ 	.word	0x000009e0


	//   ....[1]....
        /*0038*/ 	.word	0x000009f0


	//   ....[2]....
        /*003c*/ 	.word	0x00000a70


	//----- nvinfo : EIATTR_COOP_GROUP_MASK_REGIDS
	.align		4
.L_28:
        /*0040*/ 	.byte	0x04, 0x29
        /*0042*/ 	.short	(.L_30 - .L_29)


	//   ....[0]....
.L_29:
        /*0044*/ 	.word	0xffffffff


	//   ....[1]....
        /*0048*/ 	.word	0xffffffff


	//   ....[2]....
        /*004c*/ 	.word	0xffffffff


	//   ....[3]....
        /*0050*/ 	.word	0xffffffff


	//   ....[4]....
        /*0054*/ 	.word	0xffffffff


	//   ....[5]....
        /*0058*/ 	.word	0xffffffff


	//----- nvinfo : EIATTR_COOP_GROUP_INSTR_OFFSETS
	.align		4
.L_30:
        /*005c*/ 	.byte	0x04, 0x28
        /*005e*/ 	.short	(.L_32 - .L_31)


	//   ....[0]....
.L_31:
        /*0060*/ 	.word	0x00000070


	//   ....[1]....
        /*0064*/ 	.word	0x00000080


	//   ....[2]....
        /*0068*/ 	.word	0x00000440


	//   ....[3]....
        /*006c*/ 	.word	0x00000700


	//   ....[4]....
        /*0070*/ 	.word	0x000008b0


	//   ....[5]....
        /*0074*/ 	.word	0x000015e0


	//----- nvinfo : EIATTR_REG_RECONFIG
	.align		4
.L_32:
        /*0078*/ 	.byte	0x01, 0x54
	.zero		2


	//----- nvinfo : EIATTR_SYSCALL_OFFSETS
	.align		4
        /*007c*/ 	.byte	0x04, 0x46
        /*007e*/ 	.short	(.L_34 - .L_33)


	//   ....[0]....
.L_33:
        /*0080*/ 	.word	0x00003350


	//   ....[1]....
        /*0084*/ 	.word	0x00003490


	//----- nvinfo : EIATTR_MBARRIER_INSTR_OFFSETS
	.align		4
.L_34:
        /*0088*/ 	.byte	0x04, 0x39
        /*008a*/ 	.short	(.L_36 - .L_35)


	//   ....[0]....
.L_35:
        /*008c*/ 	.word	0x00000560
        /*0090*/ 	.word	0x000000ff
        /*0094*/ 	.word	0x00000000
        /*0098*/ 	.short	0x0100
        /*009a*/ 	.byte	0x08
	.zero		1


	//   ....[1]....
        /*009c*/ 	.word	0x00000570
        /*00a0*/ 	.word	0x000000ff
        /*00a4*/ 	.word	0x00000060
        /*00a8*/ 	.short	0x0100
        /*00aa*/ 	.byte	0x08
	.zero		1


	//   ....[2]....
        /*00ac*/ 	.word	0x00000580
        /*00b0*/ 	.word	0x000000ff
        /*00b4*/ 	.word	0x00000008
        /*00b8*/ 	.short	0x0100
        /*00ba*/ 	.byte	0x08
	.zero		1


	//   ....[3]....
        /*00bc*/ 	.word	0x00000590
        /*00c0*/ 	.word	0x000000ff
        /*00c4*/ 	.word	0x00000068
        /*00c8*/ 	.short	0x0100
        /*00ca*/ 	.byte	0x08
	.zero		1


	//   ....[4]....
        /*00cc*/ 	.word	0x000005a0
        /*00d0*/ 	.word	0x000000ff
        /*00d4*/ 	.word	0x00000010
        /*00d8*/ 	.short	0x0100
        /*00da*/ 	.byte	0x08
	.zero		1


	//   ....[5]....
        /*00dc*/ 	.word	0x000005b0
        /*00e0*/ 	.word	0x000000ff
        /*00e4*/ 	.word	0x00000070
        /*00e8*/ 	.short	0x0100
        /*00ea*/ 	.byte	0x08
	.zero		1


	//   ....[6]....
        /*00ec*/ 	.word	0x000005c0
        /*00f0*/ 	.word	0x000000ff
        /*00f4*/ 	.word	0x00000018
        /*00f8*/ 	.short	0x0100
        /*00fa*/ 	.byte	0x08
	.zero		1


	//   ....[7]....
        /*00fc*/ 	.word	0x000005d0
        /*0100*/ 	.word	0x000000ff
        /*0104*/ 	.word	0x00000078
        /*0108*/ 	.short	0x0100
        /*010a*/ 	.byte	0x08
	.zero		1


	//   ....[8]....
        /*010c*/ 	.word	0x000005e0
        /*0110*/ 	.word	0x000000ff
        /*0114*/ 	.word	0x00000020
        /*0118*/ 	.short	0x0100
        /*011a*/ 	.byte	0x08
	.zero		1


	//   ....[9]....
        /*011c*/ 	.word	0x000005f0
        /*0120*/ 	.word	0x000000ff
        /*0124*/ 	.word	0x00000080
        /*0128*/ 	.short	0x0100
        /*012a*/ 	.byte	0x08
	.zero		1


	//   ....[10]....
        /*012c*/ 	.word	0x00000600
        /*0130*/ 	.word	0x000000ff
        /*0134*/ 	.word	0x00000028
        /*0138*/ 	.short	0x0100
        /*013a*/ 	.byte	0x08
	.zero		1


	//   ....[11]....
        /*013c*/ 	.word	0x00000610
        /*0140*/ 	.word	0x000000ff
        /*0144*/ 	.word	0x00000088
        /*0148*/ 	.short	0x0100
        /*014a*/ 	.byte	0x08
	.zero		1


	//   ....[12]....
        /*014c*/ 	.word	0x00000620
        /*0150*/ 	.word	0x000000ff
        /*0154*/ 	.word	0x00000030
        /*0158*/ 	.short	0x0100
        /*015a*/ 	.byte	0x08
	.zero		1


	//   ....[13]....
        /*015c*/ 	.word	0x00000630
        /*0160*/ 	.word	0x000000ff
        /*0164*/ 	.word	0x00000090
        /*0168*/ 	.short	0x0100
        /*016a*/ 	.byte	0x08
	.zero		1


	//   ....[14]....
        /*016c*/ 	.word	0x00000640
        /*0170*/ 	.word	0x000000ff
        /*0174*/ 	.word	0x00000038
        /*0178*/ 	.short	0x0100
        /*017a*/ 	.byte	0x08
	.zero		1


	//   ....[15]....
        /*017c*/ 	.word	0x00000650
        /*0180*/ 	.word	0x000000ff
        /*0184*/ 	.word	0x00000098
        /*0188*/ 	.short	0x0100
        /*018a*/ 	.byte	0x08
	.zero		1


	//   ....[16]....
        /*018c*/ 	.word	0x00000660
        /*0190*/ 	.word	0x000000ff
        /*0194*/ 	.word	0x00000040
        /*0198*/ 	.short	0x0100
        /*019a*/ 	.byte	0x08
	.zero		1


	//   ....[17]....
        /*019c*/ 	.word	0x00000670
        /*01a0*/ 	.word	0x000000ff
        /*01a4*/ 	.word	0x000000a0
        /*01a8*/ 	.short	0x0100
        /*01aa*/ 	.byte	0x08
	.zero		1


	//   ....[18]....
        /*01ac*/ 	.word	0x00000680
        /*01b0*/ 	.word	0x000000ff
        /*01b4*/ 	.word	0x00000048
        /*01b8*/ 	.short	0x0100
        /*01ba*/ 	.byte	0x08
	.zero		1


	//   ....[19]....
        /*01bc*/ 	.word	0x00000690
        /*01c0*/ 	.word	0x000000ff
        /*01c4*/ 	.word	0x000000a8
        /*01c8*/ 	.short	0x0100
        /*01ca*/ 	.byte	0x08
	.zero		1


	//   ....[20]....
        /*01cc*/ 	.word	0x000006a0
        /*01d0*/ 	.word	0x000000ff
        /*01d4*/ 	.word	0x00000050
        /*01d8*/ 	.short	0x0100
        /*01da*/ 	.byte	0x08
	.zero		1


	//   ....[21]....
        /*01dc*/ 	.word	0x000006b0
        /*01e0*/ 	.word	0x000000ff
        /*01e4*/ 	.word	0x000000b0
        /*01e8*/ 	.short	0x0100
        /*01ea*/ 	.byte	0x08
	.zero		1


	//   ....[22]....
        /*01ec*/ 	.word	0x000006c0
        /*01f0*/ 	.word	0x000000ff
        /*01f4*/ 	.word	0x00000058
        /*01f8*/ 	.short	0x0100
        /*01fa*/ 	.byte	0x08
	.zero		1


	//   ....[23]....
        /*01fc*/ 	.word	0x000006d0
        /*0200*/ 	.word	0x000000ff
        /*0204*/ 	.word	0x000000b8
        /*0208*/ 	.short	0x0100
        /*020a*/ 	.byte	0x08
	.zero		1


	//   ....[24]....
        /*020c*/ 	.word	0x00000820
        /*0210*/ 	.word	0x000000ff
        /*0214*/ 	.word	0x000000c0
        /*0218*/ 	.short	0x0100
        /*021a*/ 	.byte	0x08
	.zero		1


	//   ....[25]....
        /*021c*/ 	.word	0x00000830
        /*0220*/ 	.word	0x000000ff
        /*0224*/ 	.word	0x000000e0
        /*0228*/ 	.short	0x0100
        /*022a*/ 	.byte	0x08
	.zero		1


	//   ....[26]....
        /*022c*/ 	.word	0x00000840
        /*0230*/ 	.word	0x000000ff
        /*0234*/ 	.word	0x000000c8
        /*0238*/ 	.short	0x0100
        /*023a*/ 	.byte	0x08
	.zero		1


	//   ....[27]....
        /*023c*/ 	.word	0x00000850
        /*0240*/ 	.word	0x000000ff
        /*0244*/ 	.word	0x000000e8
        /*0248*/ 	.short	0x0100
        /*024a*/ 	.byte	0x08
	.zero		1


	//   ....[28]....
        /*024c*/ 	.word	0x00000860
        /*0250*/ 	.word	0x000000ff
        /*0254*/ 	.word	0x000000d0
        /*0258*/ 	.short	0x0100
        /*025a*/ 	.byte	0x08
	.zero		1


	//   ....[29]....
        /*025c*/ 	.word	0x00000870
        /*0260*/ 	.word	0x000000ff
        /*0264*/ 	.word	0x000000f0
        /*0268*/ 	.short	0x0100
        /*026a*/ 	.byte	0x08
	.zero		1


	//   ....[30]....
        /*026c*/ 	.word	0x00000880
        /*0270*/ 	.word	0x000000ff
        /*0274*/ 	.word	0x000000d8
        /*0278*/ 	.short	0x0100
        /*027a*/ 	.byte	0x08
	.zero		1


	//   ....[31]....
        /*027c*/ 	.word	0x00000890
        /*0280*/ 	.word	0x000000ff
        /*0284*/ 	.word	0x000000f8
        /*0288*/ 	.short	0x0100
        /*028a*/ 	.byte	0x08
	.zero		1


	//   ....[32]....
        /*028c*/ 	.word	0x00000b10
        /*0290*/ 	.word	0x000000ff
        /*0294*/ 	.word	0x00000100
        /*0298*/ 	.short	0x0100
        /*029a*/ 	.byte	0x08
	.zero		1


	//   ....[33]....
        /*029c*/ 	.word	0x00000b70
        /*02a0*/ 	.word	0x000000ff
        /*02a4*/ 	.word	0x00000108
        /*02a8*/ 	.short	0x0100
        /*02aa*/ 	.byte	0x08
	.zero		1


	//   ....[34]....
        /*02ac*/ 	.word	0x00001b10
        /*02b0*/ 	.word	0x000000ff
        /*02b4*/ 	.word	0x00000000
        /*02b8*/ 	.short	0x010a
        /*02ba*/ 	.byte	0x05
	.zero		1


	//   ....[35]....
        /*02bc*/ 	.word	0x00001b50
        /*02c0*/ 	.word	0x000000ff
        /*02c4*/ 	.word	0x00000000
        /*02c8*/ 	.short	0x010a
        /*02ca*/ 	.byte	0x05
	.zero		1


	//   ....[36]....
        /*02cc*/ 	.word	0x00002470
        /*02d0*/ 	.word	0x000000ff
        /*02d4*/ 	.word	0x00000000
        /*02d8*/ 	.short	0x010a
        /*02da*/ 	.byte	0x08
	.zero		1


	//   ....[37]....
        /*02dc*/ 	.word	0x000024b0
        /*02e0*/ 	.word	0x000000ff
        /*02e4*/ 	.word	0x00000000
        /*02e8*/ 	.short	0x010a
        /*02ea*/ 	.byte	0x08
	.zero		1


	//   ....[38]....
        /*02ec*/ 	.word	0x00002af0
        /*02f0*/ 	.word	0x000000ff
        /*02f4*/ 	.word	0x00000000
        /*02f8*/ 	.short	0x0101
        /*02fa*/ 	.byte	0x07
	.zero		1


	//   ....[39]....
        /*02fc*/ 	.word	0x00003120
        /*0300*/ 	.word	0x000000ff
        /*0304*/ 	.word	0x00000000
        /*0308*/ 	.short	0x0101
        /*030a*/ 	.byte	0x05
	.zero		1


	//   ....[40]....
        /*030c*/ 	.word	0x00003d50
        /*0310*/ 	.word	0x00000014
        /*0314*/ 	.word	0x000000c0
        /*0318*/ 	.short	0x010a
        /*031a*/ 	.byte	0x3f
	.zero		1


	//   ....[41]....
        /*031c*/ 	.word	0x00004080
        /*0320*/ 	.word	0x00000009
        /*0324*/ 	.word	0x00000000
        /*0328*/ 	.short	0x0101
        /*032a*/ 	.byte	0x3f
	.zero		1


	//   ....[42]....
        /*032c*/ 	.word	0x00004800
        /*0330*/ 	.word	0x00000015
        /*0334*/ 	.word	0x000000c0
        /*0338*/ 	.short	0x010a
        /*033a*/ 	.byte	0x3f
	.zero		1


	//   ....[43]....
        /*033c*/ 	.word	0x00004a30
        /*0340*/ 	.word	0x0000000c
        /*0344*/ 	.word	0x00000000
        /*0348*/ 	.short	0x0101
        /*034a*/ 	.byte	0x3f
	.zero		1


	//   ....[44]....
        /*034c*/ 	.word	0x000050d0
        /*0350*/ 	.word	0x0000000f
        /*0354*/ 	.word	0x000000c0
        /*0358*/ 	.short	0x010a
        /*035a*/ 	.byte	0x3f
	.zero		1


	//   ....[45]....
        /*035c*/ 	.word	0x00005300
        /*0360*/ 	.word	0x0000000c
        /*0364*/ 	.word	0x00000000
        /*0368*/ 	.short	0x0101
        /*036a*/ 	.byte	0x3f
	.zero		1


	//   ....[46]....
        /*036c*/ 	.word	0x000059a0
        /*0370*/ 	.word	0x0000000d
        /*0374*/ 	.word	0x000000c0
        /*0378*/ 	.short	0x010a
        /*037a*/ 	.byte	0x3f
	.zero		1


	//   ....[47]....
        /*037c*/ 	.word	0x00005bf0
        /*0380*/ 	.word	0x0000000b
        /*0384*/ 	.word	0x00000000
        /*0388*/ 	.short	0x0101
        /*038a*/ 	.byte	0x3f
	.zero		1


	//   ....[48]....
        /*038c*/ 	.word	0x00006f70
        /*0390*/ 	.word	0x000000ff
        /*0394*/ 	.word	0x00000108
        /*0398*/ 	.short	0x010a
        /*039a*/ 	.byte	0x04
	.zero		1


	//   ....[49]....
        /*039c*/ 	.word	0x00007380
        /*03a0*/ 	.word	0x000000ff
        /*03a4*/ 	.word	0x000000e0
        /*03a8*/ 	.short	0x010a
        /*03aa*/ 	.byte	0x05
	.zero		1


	//   ....[50]....
        /*03ac*/ 	.word	0x00007470
        /*03b0*/ 	.word	0x000000ff
        /*03b4*/ 	.word	0x000000c0
        /*03b8*/ 	.short	0x010b
        /*03ba*/ 	.byte	0x05
	.zero		1


	//   ....[51]....
        /*03bc*/ 	.word	0x000074d0
        /*03c0*/ 	.word	0x000000ff
        /*03c4*/ 	.word	0x00000000
        /*03c8*/ 	.short	0x0101
        /*03ca*/ 	.byte	0x04
	.zero		1


	//   ....[52]....
        /*03cc*/ 	.word	0x00007500
        /*03d0*/ 	.word	0x000000ff
        /*03d4*/ 	.word	0x000000e8
        /*03d8*/ 	.short	0x010a
        /*03da*/ 	.byte	0x05
	.zero		1


	//   ....[53]....
        /*03dc*/ 	.word	0x00007610
        /*03e0*/ 	.word	0x000000ff
        /*03e4*/ 	.word	0x000000c8
        /*03e8*/ 	.short	0x010b
        /*03ea*/ 	.byte	0x05
	.zero		1


	//   ....[54]....
        /*03ec*/ 	.word	0x00007670
        /*03f0*/ 	.word	0x000000ff
        /*03f4*/ 	.word	0x00000000
        /*03f8*/ 	.short	0x0101
        /*03fa*/ 	.byte	0x04
	.zero		1


	//   ....[55]....
        /*03fc*/ 	.word	0x000076a0
        /*0400*/ 	.word	0x000000ff
        /*0404*/ 	.word	0x000000f0
        /*0408*/ 	.short	0x010a
        /*040a*/ 	.byte	0x05
	.zero		1


	//   ....[56]....
        /*040c*/ 	.word	0x000077b0
        /*0410*/ 	.word	0x000000ff
        /*0414*/ 	.word	0x000000d0
        /*0418*/ 	.short	0x010b
        /*041a*/ 	.byte	0x05
	.zero		1


	//   ....[57]....
        /*041c*/ 	.word	0x00007810
        /*0420*/ 	.word	0x000000ff
        /*0424*/ 	.word	0x00000000
        /*0428*/ 	.short	0x0101
        /*042a*/ 	.byte	0x04
	.zero		1


	//   ....[58]....
        /*042c*/ 	.word	0x00007840
        /*0430*/ 	.word	0x000000ff
        /*0434*/ 	.word	0x000000f8
        /*0438*/ 	.short	0x010a
        /*043a*/ 	.byte	0x05
	.zero		1


	//   ....[59]....
        /*043c*/ 	.word	0x00007950
        /*0440*/ 	.word	0x000000ff
        /*0444*/ 	.word	0x000000d8
        /*0448*/ 	.short	0x010b
        /*044a*/ 	.byte	0x05
	.zero		1


	//   ....[60]....
        /*044c*/ 	.word	0x00007a40
        /*0450*/ 	.word	0x000000ff
        /*0454*/ 	.word	0x00000000
        /*0458*/ 	.short	0x0101
        /*045a*/ 	.byte	0x04
	.zero		1


	//   ....[61]....
        /*045c*/ 	.word	0x00008090
        /*0460*/ 	.word	0x00000003
        /*0464*/ 	.word	0x000000e0
        /*0468*/ 	.short	0x010a
        /*046a*/ 	.byte	0x3f
	.zero		1


	//   ....[62]....
        /*046c*/ 	.word	0x000080d0
        /*0470*/ 	.word	0x00000003
        /*0474*/ 	.word	0x000000e8
        /*0478*/ 	.short	0x010a
        /*047a*/ 	.byte	0x3f
	.zero		1


	//   ....[63]....
        /*047c*/ 	.word	0x00008110
        /*0480*/ 	.word	0x00000003
        /*0484*/ 	.word	0x000000f0
        /*0488*/ 	.short	0x010a
        /*048a*/ 	.byte	0x3f
	.zero		1


	//   ....[64]....
        /*048c*/ 	.word	0x00008160
        /*0490*/ 	.word	0x00000003
        /*0494*/ 	.word	0x000000f8
        /*0498*/ 	.short	0x010a
        /*049a*/ 	.byte	0x3f
	.zero		1


	//   ....[65]....
        /*049c*/ 	.word	0x000084a0
        /*04a0*/ 	.word	0x00000015
        /*04a4*/ 	.word	0x00000060
        /*04a8*/ 	.short	0x010a
        /*04aa*/ 	.byte	0x3f
	.zero		1


	//   ....[66]....
        /*04ac*/ 	.word	0x000087e0
        /*04b0*/ 	.word	0x00000006
        /*04b4*/ 	.word	0x00000108
        /*04b8*/ 	.short	0x0101
        /*04ba*/ 	.byte	0x3f
	.zero		1


	//   ....[67]....
        /*04bc*/ 	.word	0x00008f40
        /*04c0*/ 	.word	0x00000007
        /*04c4*/ 	.word	0x00000000
        /*04c8*/ 	.short	0x010a
        /*04ca*/ 	.byte	0x3f
	.zero		1


	//   ....[68]....
        /*04cc*/ 	.word	0x00008fc0
        /*04d0*/ 	.word	0x00000009
        /*04d4*/ 	.word	0x00000000
        /*04d8*/ 	.short	0x010a
        /*04da*/ 	.byte	0x3f
	.zero		1


	//   ....[69]....
        /*04dc*/ 	.word	0x00009050
        /*04e0*/ 	.word	0x00000006
        /*04e4*/ 	.word	0x00000000
        /*04e8*/ 	.short	0x010a
        /*04ea*/ 	.byte	0x3f
	.zero		1


	//   ....[70]....
        /*04ec*/ 	.word	0x000090e0
        /*04f0*/ 	.word	0x00000009
        /*04f4*/ 	.word	0x00000000
        /*04f8*/ 	.short	0x010a
        /*04fa*/ 	.byte	0x3f
	.zero		1


	//   ....[71]....
        /*04fc*/ 	.word	0x00009170
        /*0500*/ 	.word	0x00000006
        /*0504*/ 	.word	0x00000000
        /*0508*/ 	.short	0x010a
        /*050a*/ 	.byte	0x3f
	.zero		1


	//   ....[72]....
        /*050c*/ 	.word	0x00009200
        /*0510*/ 	.word	0x00000009
        /*0514*/ 	.word	0x00000000
        /*0518*/ 	.short	0x010a
        /*051a*/ 	.byte	0x3f
	.zero		1


	//   ....[73]....
        /*051c*/ 	.word	0x00009290
        /*0520*/ 	.word	0x00000006
        /*0524*/ 	.word	0x00000000
        /*0528*/ 	.short	0x010a
        /*052a*/ 	.byte	0x3f
	.zero		1


	//   ....[74]....
        /*052c*/ 	.word	0x00009320
        /*0530*/ 	.word	0x00000009
        /*0534*/ 	.word	0x00000000
        /*0538*/ 	.short	0x010a
        /*053a*/ 	.byte	0x3f
	.zero		1


	//   ....[75]....
        /*053c*/ 	.word	0x000093b0
        /*0540*/ 	.word	0x00000006
        /*0544*/ 	.word	0x00000000
        /*0548*/ 	.short	0x010a
        /*054a*/ 	.byte	0x3f
	.zero		1


	//   ....[76]....
        /*054c*/ 	.word	0x00009440
        /*0550*/ 	.word	0x00000009
        /*0554*/ 	.word	0x00000000
        /*0558*/ 	.short	0x010a
        /*055a*/ 	.byte	0x3f
	.zero		1


	//   ....[77]....
        /*055c*/ 	.word	0x000094d0
        /*0560*/ 	.word	0x00000006
        /*0564*/ 	.word	0x00000000
        /*0568*/ 	.short	0x010a
        /*056a*/ 	.byte	0x3f
	.zero		1


	//   ....[78]....
        /*056c*/ 	.word	0x00009560
        /*0570*/ 	.word	0x00000003
        /*0574*/ 	.word	0x00000000
        /*0578*/ 	.short	0x010a
        /*057a*/ 	.byte	0x3f
	.zero		1


	//   ....[79]....
        /*057c*/ 	.word	0x000095d0
        /*0580*/ 	.word	0x00000003
        /*0584*/ 	.word	0x00000000
        /*0588*/ 	.short	0x010a
        /*058a*/ 	.byte	0x3f
	.zero		1


	//   ....[80]....
        /*058c*/ 	.word	0x00009630
        /*0590*/ 	.word	0x00000004
        /*0594*/ 	.word	0x00000000
        /*0598*/ 	.short	0x010a
        /*059a*/ 	.byte	0x3f
	.zero		1


	//   ....[81]....
        /*059c*/ 	.word	0x00009680
        /*05a0*/ 	.word	0x00000014
        /*05a4*/ 	.word	0x000000c0
        /*05a8*/ 	.short	0x010a
        /*05aa*/ 	.byte	0x3f
	.zero		1


	//   ....[82]....
        /*05ac*/ 	.word	0x000096d0
        /*05b0*/ 	.word	0x00000015
        /*05b4*/ 	.word	0x000000c0
        /*05b8*/ 	.short	0x010a
        /*05ba*/ 	.byte	0x3f
	.zero		1


	//   ....[83]....
        /*05bc*/ 	.word	0x00009720
        /*05c0*/ 	.word	0x0000000f
        /*05c4*/ 	.word	0x000000c0
        /*05c8*/ 	.short	0x010a
        /*05ca*/ 	.byte	0x3f
	.zero		1


	//   ....[84]....
        /*05cc*/ 	.word	0x00009770
        /*05d0*/ 	.word	0x0000000d
        /*05d4*/ 	.word	0x000000c0
        /*05d8*/ 	.short	0x010a
        /*05da*/ 	.byte	0x3f
	.zero		1


	//   ....[85]....
        /*05dc*/ 	.word	0x000097d0
        /*05e0*/ 	.word	0x0000000a
        /*05e4*/ 	.word	0x00000108
        /*05e8*/ 	.short	0x010a
        /*05ea*/ 	.byte	0x3f
	.zero		1


	//   ....[86]....
        /*05ec*/ 	.word	0x00009830
        /*05f0*/ 	.word	0x00000005
        /*05f4*/ 	.word	0x000000e0
        /*05f8*/ 	.short	0x010a
        /*05fa*/ 	.byte	0x3f
	.zero		1


	//   ....[87]....
        /*05fc*/ 	.word	0x00009890
        /*0600*/ 	.word	0x00000005
        /*0604*/ 	.word	0x000000e8
        /*0608*/ 	.short	0x010a
        /*060a*/ 	.byte	0x3f
	.zero		1


	//   ....[88]....
        /*060c*/ 	.word	0x000098f0
        /*0610*/ 	.word	0x00000005
        /*0614*/ 	.word	0x000000f0
        /*0618*/ 	.short	0x010a
        /*061a*/ 	.byte	0x3f
	.zero		1


	//   ....[89]....
        /*061c*/ 	.word	0x00009950
        /*0620*/ 	.word	0x00000005
        /*0624*/ 	.word	0x000000f8
        /*0628*/ 	.short	0x010a
        /*062a*/ 	.byte	0x3f
	.zero		1


	//   ....[90]....
        /*062c*/ 	.word	0x000099a0
        /*0630*/ 	.word	0x00000003
        /*0634*/ 	.word	0x000000e0
        /*0638*/ 	.short	0x010a
        /*063a*/ 	.byte	0x3f
	.zero		1


	//   ....[91]....
        /*063c*/ 	.word	0x000099f0
        /*0640*/ 	.word	0x00000003
        /*0644*/ 	.word	0x000000e8
        /*0648*/ 	.short	0x010a
        /*064a*/ 	.byte	0x3f
	.zero		1


	//   ....[92]....
        /*064c*/ 	.word	0x00009a40
        /*0650*/ 	.word	0x00000003
        /*0654*/ 	.word	0x000000f0
        /*0658*/ 	.short	0x010a
        /*065a*/ 	.byte	0x3f
	.zero		1


	//   ....[93]....
        /*065c*/ 	.word	0x00009b10
        /*0660*/ 	.word	0x00000015
        /*0664*/ 	.word	0x00000060
        /*0668*/ 	.short	0x010a
        /*066a*/ 	.byte	0x3f
	.zero		1


	//   ....[94]....
        /*066c*/ 	.word	0x00009be0
        /*0670*/ 	.word	0x00000007
        /*0674*/ 	.word	0x00000000
        /*0678*/ 	.short	0x010a
        /*067a*/ 	.byte	0x3f
	.zero		1


	//   ....[95]....
        /*067c*/ 	.word	0x00009c30
        /*0680*/ 	.word	0x00000009
        /*0684*/ 	.word	0x00000000
        /*0688*/ 	.short	0x010a
        /*068a*/ 	.byte	0x3f
	.zero		1


	//   ....[96]....
        /*068c*/ 	.word	0x00009c80
        /*0690*/ 	.word	0x00000006
        /*0694*/ 	.word	0x00000000
        /*0698*/ 	.short	0x010a
        /*069a*/ 	.byte	0x3f
	.zero		1


	//   ....[97]....
        /*069c*/ 	.word	0x00009cd0
        /*06a0*/ 	.word	0x00000009
        /*06a4*/ 	.word	0x00000000
        /*06a8*/ 	.short	0x010a
        /*06aa*/ 	.byte	0x3f
	.zero		1


	//   ....[98]....
        /*06ac*/ 	.word	0x00009d20
        /*06b0*/ 	.word	0x00000006
        /*06b4*/ 	.word	0x00000000
        /*06b8*/ 	.short	0x010a
        /*06ba*/ 	.byte	0x3f
	.zero		1


	//   ....[99]....
        /*06bc*/ 	.word	0x00009d70
        /*06c0*/ 	.word	0x00000009
        /*06c4*/ 	.word	0x00000000
        /*06c8*/ 	.short	0x010a
        /*06ca*/ 	.byte	0x3f
	.zero		1


	//   ....[100]....
        /*06cc*/ 	.word	0x00009dc0
        /*06d0*/ 	.word	0x00000006
        /*06d4*/ 	.word	0x00000000
        /*06d8*/ 	.short	0x010a
        /*06da*/ 	.byte	0x3f
	.zero		1


	//   ....[101]....
        /*06dc*/ 	.word	0x00009e10
        /*06e0*/ 	.word	0x00000009
        /*06e4*/ 	.word	0x00000000
        /*06e8*/ 	.short	0x010a
        /*06ea*/ 	.byte	0x3f
	.zero		1


	//   ....[102]....
        /*06ec*/ 	.word	0x00009e60
        /*06f0*/ 	.word	0x00000006
        /*06f4*/ 	.word	0x00000000
        /*06f8*/ 	.short	0x010a
        /*06fa*/ 	.byte	0x3f
	.zero		1


	//   ....[103]....
        /*06fc*/ 	.word	0x00009eb0
        /*0700*/ 	.word	0x00000009
        /*0704*/ 	.word	0x00000000
        /*0708*/ 	.short	0x010a
        /*070a*/ 	.byte	0x3f
	.zero		1


	//   ....[104]....
        /*070c*/ 	.word	0x00009f00
        /*0710*/ 	.word	0x00000006
        /*0714*/ 	.word	0x00000000
        /*0718*/ 	.short	0x010a
        /*071a*/ 	.byte	0x3f
	.zero		1


	//----- nvinfo : EIATTR_NUM_MBARRIERS
	.align		4
.L_36:
        /*071c*/ 	.byte	0x03, 0x38
        /*071e*/ 	.short	0x0022


	//----- nvinfo : EIATTR_EXIT_INSTR_OFFSETS
	.align		4
        /*0720*/ 	.byte	0x04, 0x1c
        /*0722*/ 	.short	(.L_38 - .L_37)


	//   ....[0]....
.L_37:
        /*0724*/ 	.word	0x00000c10


	//   ....[1]....
        /*0728*/ 	.word	0x00001430


	//   ....[2]....
        /*072c*/ 	.word	0x000068a0


	//   ....[3]....
        /*0730*/ 	.word	0x00006ed0


	//   ....[4]....
        /*0734*/ 	.word	0x00006f00


	//   ....[5]....
        /*0738*/ 	.word	0x000081b0


	//   ....[6]....
        /*073c*/ 	.word	0x000095b0


	//----- nvinfo : EIATTR_MAX_THREADS
	.align		4
.L_38:
        /*0740*/ 	.byte	0x04, 0x05
        /*0742*/ 	.short	(.L_40 - .L_39)
.L_39:
        /*0744*/ 	.word	0x00000180
        /*0748*/ 	.word	0x00000001
        /*074c*/ 	.word	0x00000001


	//----- nvinfo : EIATTR_CRS_STACK_SIZE
	.align		4
.L_40:
        /*0750*/ 	.byte	0x04, 0x1e
        /*0752*/ 	.short	(.L_42 - .L_41)
.L_41:
        /*0754*/ 	.word	0x00000000


	//----- nvinfo : EIATTR_CBANK_PARAM_SIZE
	.align		4
.L_42:
        /*0758*/ 	.byte	0x03, 0x19
        /*075a*/ 	.short	0x0770


	//----- nvinfo : EIATTR_PARAM_CBANK
	.align		4
        /*075c*/ 	.byte	0x04, 0x0a
        /*075e*/ 	.short	(.L_44 - .L_43)
	.align		4
.L_43:
        /*0760*/ 	.word	index@(.nv.constant0._ZN7cutlass13device_kernelINS_4gemm6kernel13GemmUniversalIN4cute5tupleIJiiiiEEENS1_10collective13CollectiveMmaINS1_37MainloopSm90TmaGmmaWarpSpecializedFP8ILi12ENS5_IJNS4_1CILi1EEESB_SB_EEENS1_35KernelTmaWarpSpecializedCooperativeEEENS5_IJNSA_ILi128EEESF_NSA_ILi64EEEEEENS_12float_e4m3_tENS5_IJlSB_lEEESI_SJ_NS4_8TiledMMAINS4_8MMA_AtomIJNS4_4SM904GMMA31MMA_64x128x32_F32E4M3E4M3_SS_TNILNSN_7ScaleInE1ELSP_1EEEEEENS4_6LayoutINS5_IJNSA_ILi2EEESB_SB_EEENS5_IJSB_NSA_ILi0EEESV_EEEEENS5_IJNS4_10UnderscoreESY_SY_EEEEENS4_13SM90_TMA_LOADENS4_14ComposedLayoutINS4_7SwizzleILi2ELi4ELi3EEENS4_18smem_ptr_flag_bitsILi8EEENSS_INS5_IJNSA_ILi8EEESG_EEENS5_IJSG_SB_EEEEEEEvNS4_8identityES11_S1B_vS1C_EENS_8epilogue10collective18CollectiveEpilogueINS1E_22Sm90TmaWarpSpecializedILi4ELi2ELi16ELb0ELb0EEEJSH_NS5_IJSF_NSA_ILi32EEEEEESI_SJ_SI_SJ_NS1E_6fusion15FusionCallbacksIS1I_NS1L_23LinCombPerRowBiasEltActINS1E_6thread4ReLuESI_fSI_SI_fLi16ELNS_15FloatRoundStyleE2EEESH_S1K_JEEES11_NS12_INS13_ILi1ELi4ELi3EEES16_NSS_INS5_IJS17_S1J_EEENS5_IJS1J_SB_EEEEEEENS4_39AutoVectorizingCopyWithAssumedAlignmentILi128EEENS4_14SM90_TMA_STOREES1X_S1Z_NS4_9Copy_AtomIJNS4_17SM90_U32x4_STSM_NENS_6half_tEEEEvEEEvvEEEEvNT_6ParamsE)
        /*0764*/ 	.short	0x0210
        /*0766*/ 	.short	0x0770


	//----- nvinfo : EIATTR_SW_WAR
	.align		4
.L_44:
        /*0768*/ 	.byte	0x04, 0x36
        /*076a*/ 	.short	(.L_46 - .L_45)
.L_45:
        /*076c*/ 	.word	0x00000008
.L_46:


//--------------------- .nv.callgraph             --------------------------
	.section	.nv.callgraph,"",@"SHT_CUDA_CALLGRAPH"
	.align	4
	.sectionentsize	8
	.align		4
        /*0000*/ 	.word	0x00000000
	.align		4
        /*0004*/ 	.word	0xffffffff
	.align		4
        /*0008*/ 	.word	index@(_ZN7cutlass13device_kernelINS_4gemm6kernel13GemmUniversalIN4cute5tupleIJiiiiEEENS1_10collective13CollectiveMmaINS1_37MainloopSm90TmaGmmaWarpSpecializedFP8ILi12ENS5_IJNS4_1CILi1EEESB_SB_EEENS1_35KernelTmaWarpSpecializedCooperativeEEENS5_IJNSA_ILi128EEESF_NSA_ILi64EEEEEENS_12float_e4m3_tENS5_IJlSB_lEEESI_SJ_NS4_8TiledMMAINS4_8MMA_AtomIJNS4_4SM904GMMA31MMA_64x128x32_F32E4M3E4M3_SS_TNILNSN_7ScaleInE1ELSP_1EEEEEENS4_6LayoutINS5_IJNSA_ILi2EEESB_SB_EEENS5_IJSB_NSA_ILi0EEESV_EEEEENS5_IJNS4_10UnderscoreESY_SY_EEEEENS4_13SM90_TMA_LOADENS4_14ComposedLayoutINS4_7SwizzleILi2ELi4ELi3EEENS4_18smem_ptr_flag_bitsILi8EEENSS_INS5_IJNSA_ILi8EEESG_EEENS5_IJSG_SB_EEEEEEEvNS4_8identityES11_S1B_vS1C_EENS_8epilogue10collective18CollectiveEpilogueINS1E_22Sm90TmaWarpSpecializedILi4ELi2ELi16ELb0ELb0EEEJSH_NS5_IJSF_NSA_ILi32EEEEEESI_SJ_SI_SJ_NS1E_6fusion15FusionCallbacksIS1I_NS1L_23LinCombPerRowBiasEltActINS1E_6thread4ReLuESI_fSI_SI_fLi16ELNS_15FloatRoundStyleE2EEESH_S1K_JEEES11_NS12_INS13_ILi1ELi4ELi3EEES16_NSS_INS5_IJS17_S1J_EEENS5_IJS1J_SB_EEEEEEENS4_39AutoVectorizingCopyWithAssumedAlignmentILi128EEENS4_14SM90_TMA_STOREES1X_S1Z_NS4_9Copy_AtomIJNS4_17SM90_U32x4_STSM_NENS_6half_tEEEEvEEEvvEEEEvNT_6ParamsE)
	.align		4
        /*000c*/ 	.word	index@(__assertfail)
	.align		4
        /*0010*/ 	.word	0x00000000
	.align		4
        /*0014*/ 	.word	0xfffffffe
	.align		4
        /*0018*/ 	.word	0x00000000
	.align		4
        /*001c*/ 	.word	0xfffffffd
	.align		4
        /*0020*/ 	.word	0x00000000
	.align		4
        /*0024*/ 	.word	0xfffffffc


//--------------------- .nv.constant4             --------------------------
	.section	.nv.constant4,"a",@progbits
	.align	8
	.align		8
.nv.constant4:
        /*0000*/ 	.dword	__assertfail
	.align		8
        /*0008*/ 	.dword	__unnamed_1
	.align		8
        /*0010*/ 	.dword	__unnamed_2
	.align		8
        /*0018*/ 	.dword	_ZN39_INTERNAL_421fa9b3_4_k_cu_691ca080_29564cuda3std3__45__cpo5beginE
	.align		8
        /*0020*/ 	.dword	_ZN39_INTERNAL_421fa9b3_4_k_cu_691ca080_29564cuda3std3__45__cpo3endE
	.align		8
        /*0028*/ 	.dword	_ZN39_INTERNAL_421fa9b3_4_k_cu_691ca080_29564cuda3std3__45__cpo6cbeginE
	.align		8
        /*0030*/ 	.dword	_ZN39_INTERNAL_421fa9b3_4_k_cu_691ca080_29564cuda3std3__45__cpo4cendE
	.align		8
        /*0038*/ 	.dword	_ZN39_INTERNAL_421fa9b3_4_k_cu_691ca080_29564cuda3std3__441_GLOBAL__N__421fa9b3_4_k_cu_691ca080_29566ignoreE
	.align		8
        /*0040*/ 	.dword	_ZN39_INTERNAL_421fa9b3_4_k_cu_691ca080_29564cuda3std3__419piecewise_constructE
	.align		8
        /*0048*/ 	.dword	_ZN39_INTERNAL_421fa9b3_4_k_cu_691ca080_29564cuda3std3__48in_placeE
	.align		8
        /*0050*/ 	.dword	_ZN39_INTERNAL_421fa9b3_4_k_cu_691ca080_29564cuda3std6ranges3__45__cpo4swapE
	.align		8
        /*0058*/ 	.dword	_ZN39_INTERNAL_421fa9b3_4_k_cu_691ca080_29564cuda3std6ranges3__45__cpo9iter_moveE
	.align		8
        /*0060*/ 	.dword	_ZN39_INTERNAL_421fa9b3_4_k_cu_691ca080_29564cute7productE
	.align		8
        /*0068*/ 	.dword	_ZN39_INTERNAL_421fa9b3_4_k_cu_691ca080_29564cute1_E
	.align		8
        /*0070*/ 	.dword	$str$24
	.align		8
        /*0078*/ 	.dword	$str$25


//--------------------- .text._ZN7cutlass13device_kernelINS_4gemm6kernel13GemmUniversalIN4cute5tupleIJiiiiEEENS1_10collective13CollectiveMmaINS1_37MainloopSm90TmaGmmaWarpSpecializedFP8ILi12ENS5_IJNS4_1CILi1EEESB_SB_EEENS1_35KernelTmaWarpSpecializedCooperativeEEENS5_IJNSA_ILi128EEESF_NSA_ILi64EEEEEENS_12float_e4m3_tENS5_IJlSB_lEEESI_SJ_NS4_8TiledMMAINS4_8MMA_AtomIJNS4_4SM904GMMA31MMA_64x128x32_F32E4M3E4M3_SS_TNILNSN_7ScaleInE1ELSP_1EEEEEENS4_6LayoutINS5_IJNSA_ILi2EEESB_SB_EEENS5_IJSB_NSA_ILi0EEESV_EEEEENS5_IJNS4_10UnderscoreESY_SY_EEEEENS4_13SM90_TMA_LOADENS4_14ComposedLayoutINS4_7SwizzleILi2ELi4ELi3EEENS4_18smem_ptr_flag_bitsILi8EEENSS_INS5_IJNSA_ILi8EEESG_EEENS5_IJSG_SB_EEEEEEEvNS4_8identityES11_S1B_vS1C_EENS_8epilogue10collective18CollectiveEpilogueINS1E_22Sm90TmaWarpSpecializedILi4ELi2ELi16ELb0ELb0EEEJSH_NS5_IJSF_NSA_ILi32EEEEEESI_SJ_SI_SJ_NS1E_6fusion15FusionCallbacksIS1I_NS1L_23LinCombPerRowBiasEltActINS1E_6thread4ReLuESI_fSI_SI_fLi16ELNS_15FloatRoundStyleE2EEESH_S1K_JEEES11_NS12_INS13_ILi1ELi4ELi3EEES16_NSS_INS5_IJS17_S1J_EEENS5_IJS1J_SB_EEEEEEENS4_39AutoVectorizingCopyWithAssumedAlignmentILi128EEENS4_14SM90_TMA_STOREES1X_S1Z_NS4_9Copy_AtomIJNS4_17SM90_U32x4_STSM_NENS_6half_tEEEEvEEEvvEEEEvNT_6ParamsE --------------------------
	.section	.text._ZN7cutlass13device_kernelINS_4gemm6kernel13GemmUniversalIN4cute5tupleIJiiiiEEENS1_10collective13CollectiveMmaINS1_37MainloopSm90TmaGmmaWarpSpecializedFP8ILi12ENS5_IJNS4_1CILi1EEESB_SB_EEENS1_35KernelTmaWarpSpecializedCooperativeEEENS5_IJNSA_ILi128EEESF_NSA_ILi64EEEEEENS_12float_e4m3_tENS5_IJlSB_lEEESI_SJ_NS4_8TiledMMAINS4_8MMA_AtomIJNS4_4SM904GMMA31MMA_64x128x32_F32E4M3E4M3_SS_TNILNSN_7ScaleInE1ELSP_1EEEEEENS4_6LayoutINS5_IJNSA_ILi2EEESB_SB_EEENS5_IJSB_NSA_ILi0EEESV_EEEEENS5_IJNS4_10UnderscoreESY_SY_EEEEENS4_13SM90_TMA_LOADENS4_14ComposedLayoutINS4_7SwizzleILi2ELi4ELi3EEENS4_18smem_ptr_flag_bitsILi8EEENSS_INS5_IJNSA_ILi8EEESG_EEENS5_IJSG_SB_EEEEEEEvNS4_8identityES11_S1B_vS1C_EENS_8epilogue10collective18CollectiveEpilogueINS1E_22Sm90TmaWarpSpecializedILi4ELi2ELi16ELb0ELb0EEEJSH_NS5_IJSF_NSA_ILi32EEEEEESI_SJ_SI_SJ_NS1E_6fusion15FusionCallbacksIS1I_NS1L_23LinCombPerRowBiasEltActINS1E_6thread4ReLuESI_fSI_SI_fLi16ELNS_15FloatRoundStyleE2EEESH_S1K_JEEES11_NS12_INS13_ILi1ELi4ELi3EEES16_NSS_INS5_IJS17_S1J_EEENS5_IJS1J_SB_EEEEEEENS4_39AutoVectorizingCopyWithAssumedAlignmentILi128EEENS4_14SM90_TMA_STOREES1X_S1Z_NS4_9Copy_AtomIJNS4_17SM90_U32x4_STSM_NENS_6half_tEEEEvEEEvvEEEEvNT_6ParamsE,"ax",@progbits
	.align	128
.text._ZN7cutlass13device_kernelINS_4gemm6kernel13GemmUniversalIN4cute5tupleIJiiiiEEENS1_10collective13CollectiveMmaINS1_37MainloopSm90TmaGmmaWarpSpecializedFP8ILi12ENS5_IJNS4_1CILi1EEESB_SB_EEENS1_35KernelTmaWarpSpecializedCooperativeEEENS5_IJNSA_ILi128EEESF_NSA_ILi64EEEEEENS_12float_e4m3_tENS5_IJlSB_lEEESI_SJ_NS4_8TiledMMAINS4_8MMA_AtomIJNS4_4SM904GMMA31MMA_64x128x32_F32E4M3E4M3_SS_TNILNSN_7ScaleInE1ELSP_1EEEEEENS4_6LayoutINS5_IJNSA_ILi2EEESB_SB_EEENS5_IJSB_NSA_ILi0EEESV_EEEEENS5_IJNS4_10UnderscoreESY_SY_EEEEENS4_13SM90_TMA_LOADENS4_14ComposedLayoutINS4_7SwizzleILi2ELi4ELi3EEENS4_18smem_ptr_flag_bitsILi8EEENSS_INS5_IJNSA_ILi8EEESG_EEENS5_IJSG_SB_EEEEEEEvNS4_8identityES11_S1B_vS1C_EENS_8epilogue10collective18CollectiveEpilogueINS1E_22Sm90TmaWarpSpecializedILi4ELi2ELi16ELb0ELb0EEEJSH_NS5_IJSF_NSA_ILi32EEEEEESI_SJ_SI_SJ_NS1E_6fusion15FusionCallbacksIS1I_NS1L_23LinCombPerRowBiasEltActINS1E_6thread4ReLuESI_fSI_SI_fLi16ELNS_15FloatRoundStyleE2EEESH_S1K_JEEES11_NS12_INS13_ILi1ELi4ELi3EEES16_NSS_INS5_IJS17_S1J_EEENS5_IJS1J_SB_EEEEEEENS4_39AutoVectorizingCopyWithAssumedAlignmentILi128EEENS4_14SM90_TMA_STOREES1X_S1Z_NS4_9Copy_AtomIJNS4_17SM90_U32x4_STSM_NENS_6half_tEEEEvEEEvvEEEEvNT_6ParamsE:
        .type           _ZN7cutlass13device_kernelINS_4gemm6kernel13GemmUniversalIN4cute5tupleIJiiiiEEENS1_10collective13CollectiveMmaINS1_37MainloopSm90TmaGmmaWarpSpecializedFP8ILi12ENS5_IJNS4_1CILi1EEESB_SB_EEENS1_35KernelTmaWarpSpecializedCooperativeEEENS5_IJNSA_ILi128EEESF_NSA_ILi64EEEEEENS_12float_e4m3_tENS5_IJlSB_lEEESI_SJ_NS4_8TiledMMAINS4_8MMA_AtomIJNS4_4SM904GMMA31MMA_64x128x32_F32E4M3E4M3_SS_TNILNSN_7ScaleInE1ELSP_1EEEEEENS4_6LayoutINS5_IJNSA_ILi2EEESB_SB_EEENS5_IJSB_NSA_ILi0EEESV_EEEEENS5_IJNS4_10UnderscoreESY_SY_EEEEENS4_13SM90_TMA_LOADENS4_14ComposedLayoutINS4_7SwizzleILi2ELi4ELi3EEENS4_18smem_ptr_flag_bitsILi8EEENSS_INS5_IJNSA_ILi8EEESG_EEENS5_IJSG_SB_EEEEEEEvNS4_8identityES11_S1B_vS1C_EENS_8epilogue10collective18CollectiveEpilogueINS1E_22Sm90TmaWarpSpecializedILi4ELi2ELi16ELb0ELb0EEEJSH_NS5_IJSF_NSA_ILi32EEEEEESI_SJ_SI_SJ_NS1E_6fusion15FusionCallbacksIS1I_NS1L_23LinCombPerRowBiasEltActINS1E_6thread4ReLuESI_fSI_SI_fLi16ELNS_15FloatRoundStyleE2EEESH_S1K_JEEES11_NS12_INS13_ILi1ELi4ELi3EEES16_NSS_INS5_IJS17_S1J_EEENS5_IJS1J_SB_EEEEEEENS4_39AutoVectorizingCopyWithAssumedAlignmentILi128EEENS4_14SM90_TMA_STOREES1X_S1Z_NS4_9Copy_AtomIJNS4_17SM90_U32x4_STSM_NENS_6half_tEEEEvEEEvvEEEEvNT_6ParamsE,@function
        .size           _ZN7cutlass13device_kernelINS_4gemm6kernel13GemmUniversalIN4cute5tupleIJiiiiEEENS1_10collective13CollectiveMmaINS1_37MainloopSm90TmaGmmaWarpSpecializedFP8ILi12ENS5_IJNS4_1CILi1EEESB_SB_EEENS1_35KernelTmaWarpSpecializedCooperativeEEENS5_IJNSA_ILi128EEESF_NSA_ILi64EEEEEENS_12float_e4m3_tENS5_IJlSB_lEEESI_SJ_NS4_8TiledMMAINS4_8MMA_AtomIJNS4_4SM904GMMA31MMA_64x128x32_F32E4M3E4M3_SS_TNILNSN_7ScaleInE1ELSP_1EEEEEENS4_6LayoutINS5_IJNSA_ILi2EEESB_SB_EEENS5_IJSB_NSA_ILi0EEESV_EEEEENS5_IJNS4_10UnderscoreESY_SY_EEEEENS4_13SM90_TMA_LOADENS4_14ComposedLayoutINS4_7SwizzleILi2ELi4ELi3EEENS4_18smem_ptr_flag_bitsILi8EEENSS_INS5_IJNSA_ILi8EEESG_EEENS5_IJSG_SB_EEEEEEEvNS4_8identityES11_S1B_vS1C_EENS_8epilogue10collective18CollectiveEpilogueINS1E_22Sm90TmaWarpSpecializedILi4ELi2ELi16ELb0ELb0EEEJSH_NS5_IJSF_NSA_ILi32EEEEEESI_SJ_SI_SJ_NS1E_6fusion15FusionCallbacksIS1I_NS1L_23LinCombPerRowBiasEltActINS1E_6thread4ReLuESI_fSI_SI_fLi16ELNS_15FloatRoundStyleE2EEESH_S1K_JEEES11_NS12_INS13_ILi1ELi4ELi3EEES16_NSS_INS5_IJS17_S1J_EEENS5_IJS1J_SB_EEEEEEENS4_39AutoVectorizingCopyWithAssumedAlignmentILi128EEENS4_14SM90_TMA_STOREES1X_S1Z_NS4_9Copy_AtomIJNS4_17SM90_U32x4_STSM_NENS_6half_tEEEEvEEEvvEEEEvNT_6ParamsE,(.L_x_206 - _ZN7cutlass13device_kernelINS_4gemm6kernel13GemmUniversalIN4cute5tupleIJiiiiEEENS1_10collective13CollectiveMmaINS1_37MainloopSm90TmaGmmaWarpSpecializedFP8ILi12ENS5_IJNS4_1CILi1EEESB_SB_EEENS1_35KernelTmaWarpSpecializedCooperativeEEENS5_IJNSA_ILi128EEESF_NSA_ILi64EEEEEENS_12float_e4m3_tENS5_IJlSB_lEEESI_SJ_NS4_8TiledMMAINS4_8MMA_AtomIJNS4_4SM904GMMA31MMA_64x128x32_F32E4M3E4M3_SS_TNILNSN_7ScaleInE1ELSP_1EEEEEENS4_6LayoutINS5_IJNSA_ILi2EEESB_SB_EEENS5_IJSB_NSA_ILi0EEESV_EEEEENS5_IJNS4_10UnderscoreESY_SY_EEEEENS4_13SM90_TMA_LOADENS4_14ComposedLayoutINS4_7SwizzleILi2ELi4ELi3EEENS4_18smem_ptr_flag_bitsILi8EEENSS_INS5_IJNSA_ILi8EEESG_EEENS5_IJSG_SB_EEEEEEEvNS4_8identityES11_S1B_vS1C_EENS_8epilogue10collective18CollectiveEpilogueINS1E_22Sm90TmaWarpSpecializedILi4ELi2ELi16ELb0ELb0EEEJSH_NS5_IJSF_NSA_ILi32EEEEEESI_SJ_SI_SJ_NS1E_6fusion15FusionCallbacksIS1I_NS1L_23LinCombPerRowBiasEltActINS1E_6thread4ReLuESI_fSI_SI_fLi16ELNS_15FloatRoundStyleE2EEESH_S1K_JEEES11_NS12_INS13_ILi1ELi4ELi3EEES16_NSS_INS5_IJS17_S1J_EEENS5_IJS1J_SB_EEEEEEENS4_39AutoVectorizingCopyWithAssumedAlignmentILi128EEENS4_14SM90_TMA_STOREES1X_S1Z_NS4_9Copy_AtomIJNS4_17SM90_U32x4_STSM_NENS_6half_tEEEEvEEEvvEEEEvNT_6ParamsE)
        .other          _ZN7cutlass13device_kernelINS_4gemm6kernel13GemmUniversalIN4cute5tupleIJiiiiEEENS1_10collective13CollectiveMmaINS1_37MainloopSm90TmaGmmaWarpSpecializedFP8ILi12ENS5_IJNS4_1CILi1EEESB_SB_EEENS1_35KernelTmaWarpSpecializedCooperativeEEENS5_IJNSA_ILi128EEESF_NSA_ILi64EEEEEENS_12float_e4m3_tENS5_IJlSB_lEEESI_SJ_NS4_8TiledMMAINS4_8MMA_AtomIJNS4_4SM904GMMA31MMA_64x128x32_F32E4M3E4M3_SS_TNILNSN_7ScaleInE1ELSP_1EEEEEENS4_6LayoutINS5_IJNSA_ILi2EEESB_SB_EEENS5_IJSB_NSA_ILi0EEESV_EEEEENS5_IJNS4_10UnderscoreESY_SY_EEEEENS4_13SM90_TMA_LOADENS4_14ComposedLayoutINS4_7SwizzleILi2ELi4ELi3EEENS4_18smem_ptr_flag_bitsILi8EEENSS_INS5_IJNSA_ILi8EEESG_EEENS5_IJSG_SB_EEEEEEEvNS4_8identityES11_S1B_vS1C_EENS_8epilogue10collective18CollectiveEpilogueINS1E_22Sm90TmaWarpSpecializedILi4ELi2ELi16ELb0ELb0EEEJSH_NS5_IJSF_NSA_ILi32EEEEEESI_SJ_SI_SJ_NS1E_6fusion15FusionCallbacksIS1I_NS1L_23LinCombPerRowBiasEltActINS1E_6thread4ReLuESI_fSI_SI_fLi16ELNS_15FloatRoundStyleE2EEESH_S1K_JEEES11_NS12_INS13_ILi1ELi4ELi3EEES16_NSS_INS5_IJS17_S1J_EEENS5_IJS1J_SB_EEEEEEENS4_39AutoVectorizingCopyWithAssumedAlignmentILi128EEENS4_14SM90_TMA_STOREES1X_S1Z_NS4_9Copy_AtomIJNS4_17SM90_U32x4_STSM_NENS_6half_tEEEEvEEEvvEEEEvNT_6ParamsE,@"STO_CUDA_ENTRY STV_DEFAULT"
_ZN7cutlass13device_kernelINS_4gemm6kernel13GemmUniversalIN4cute5tupleIJiiiiEEENS1_10collective13CollectiveMmaINS1_37MainloopSm90TmaGmmaWarpSpecializedFP8ILi12ENS5_IJNS4_1CILi1EEESB_SB_EEENS1_35KernelTmaWarpSpecializedCooperativeEEENS5_IJNSA_ILi128EEESF_NSA_ILi64EEEEEENS_12float_e4m3_tENS5_IJlSB_lEEESI_SJ_NS4_8TiledMMAINS4_8MMA_AtomIJNS4_4SM904GMMA31MMA_64x128x32_F32E4M3E4M3_SS_TNILNSN_7ScaleInE1ELSP_1EEEEEENS4_6LayoutINS5_IJNSA_ILi2EEESB_SB_EEENS5_IJSB_NSA_ILi0EEESV_EEEEENS5_IJNS4_10UnderscoreESY_SY_EEEEENS4_13SM90_TMA_LOADENS4_14ComposedLayoutINS4_7SwizzleILi2ELi4ELi3EEENS4_18smem_ptr_flag_bitsILi8EEENSS_INS5_IJNSA_ILi8EEESG_EEENS5_IJSG_SB_EEEEEEEvNS4_8identityES11_S1B_vS1C_EENS_8epilogue10collective18CollectiveEpilogueINS1E_22Sm90TmaWarpSpecializedILi4ELi2ELi16ELb0ELb0EEEJSH_NS5_IJSF_NSA_ILi32EEEEEESI_SJ_SI_SJ_NS1E_6fusion15FusionCallbacksIS1I_NS1L_23LinCombPerRowBiasEltActINS1E_6thread4ReLuESI_fSI_SI_fLi16ELNS_15FloatRoundStyleE2EEESH_S1K_JEEES11_NS12_INS13_ILi1ELi4ELi3EEES16_NSS_INS5_IJS17_S1J_EEENS5_IJS1J_SB_EEEEEEENS4_39AutoVectorizingCopyWithAssumedAlignmentILi128EEENS4_14SM90_TMA_STOREES1X_S1Z_NS4_9Copy_AtomIJNS4_17SM90_U32x4_STSM_NENS_6half_tEEEEvEEEvvEEEEvNT_6ParamsE:
[----:B------:R-:W1:Y:S01]  /*0000*/  LDC R1, c[0x0][0x28] ;  /* 0x00000a00ff017b82 */ /* 0x000e620000000800 */
[----:B------:R-:W2:Y:S07]  /*0010*/  S2R R18, SR_TID.X ;  /* 0x0000000000127919 */ /* 0x000eae0000002100 */
[----:B------:R-:W3:Y:S01]  /*0020*/  LDC.64 R8, c[0x0][0x588] ;  /* 0x00016200ff087b82 */ /* 0x000ee20000000a00 */
[----:B------:R-:W-:Y:S01]  /*0030*/  ELECT P0, URZ, PT ;  /* 0x00000000003f782f */ /* 0x000fe20003800000 */
[----:B------:R-:W-:Y:S01]  /*0040*/  BSSY B0, `(.L_x_0) ;  /* 0x0000016000007945 */ /* 0x000fe20003800000 */
[----:B--2---:R-:W-:-:S02]  /*0050*/  SHF.R.U32.HI R0, RZ, 0x5, R18 ;  /* 0x00000005ff007819 */ /* 0x004fc40000011612 */
[----:B------:R-:W-:-:S03]  /*0060*/  SHF.R.U32.HI R4, RZ, 0x7, R18 ;  /* 0x00000007ff047819 */ /* 0x000fc60000011612 */
[----:B------:R-:W2:Y:S04]  /*0070*/  SHFL.IDX PT, R3, R0, RZ, 0x1f ;  /* 0x00001fff00037589 */ /* 0x000ea800000e0000 */
[----:B------:R4:W1:Y:S01]  /*0080*/  SHFL.IDX PT, R6, R4, RZ, 0x1f ;  /* 0x00001fff04067589 */ /* 0x00086200000e0000 */
[----:B--2---:R-:W-:Y:S02]  /*0090*/  ISETP.NE.OR P0, PT, R3, RZ, !P0 ;  /* 0x000000ff0300720c */ /* 0x004fe40004705670 */
[----:B------:R-:W-:-:S11]  /*00a0*/  SHF.R.S32.HI R2, RZ, 0x1f, R3 ;  /* 0x0000001fff027819 */ /* 0x000fd60000011403 */
[----:B-1-34-:R-:W-:Y:S05]  /*00b0*/  @P0 BRA `(.L_x_1) ;  /* 0x0000000000380947 */ /* 0x01afea0003800000 */
[----:B------:R-:W-:Y:S02]  /*00c0*/  ULDC.64 UR4, c[0x0][0x198] ;  /* 0x0000660000047ab9 */ /* 0x000fe40000000a00 */
[----:B------:R-:W-:Y:S02]  /*00d0*/  UIADD3 UR6, UP0, UR4, 0xf0, URZ ;  /* 0x000000f004067890 */ /* 0x000fe4000ff1e03f */
[----:B------:R-:W-:Y:S02]  /*00e0*/  UIADD3 UR8, UP1, UR4, 0x1f0, URZ ;  /* 0x000001f004087890 */ /* 0x000fe4000ff3e03f */
[----:B------:R-:W-:Y:S02]  /*00f0*/  UIADD3 UR10, UP2, UR4, 0x3f0, URZ ;  /* 0x000003f0040a7890 */ /* 0x000fe4000ff5e03f */
[----:B------:R-:W-:Y:S02]  /*0100*/  UIADD3 UR4, UP3, UR4, 0x4f0, URZ ;  /* 0x000004f004047890 */ /* 0x000fe4000ff7e03f */
[----:B------:R-:W-:-:S02]  /*0110*/  UIADD3.X UR7, URZ, UR5, URZ, UP0, !UPT ;  /* 0x000000053f077290 */ /* 0x000fc400087fe43f */
[----:B------:R-:W-:Y:S02]  /*0120*/  UIADD3.X UR9, URZ, UR5, URZ, UP1, !UPT ;  /* 0x000000053f097290 */ /* 0x000fe40008ffe43f */
[----:B------:R-:W-:Y:S02]  /*0130*/  UIADD3.X UR11, URZ, UR5, URZ, UP2, !UPT ;  /* 0x000000053f0b7290 */ /* 0x000fe400097fe43f */
[----:B------:R-:W-:-:S03]  /*0140*/  UIADD3.X UR5, URZ, UR5, URZ, UP3, !UPT ;  /* 0x000000053f057290 */ /* 0x000fc60009ffe43f */
[----:B------:R1:W-:Y:S02]  /*0150*/  UTMACCTL.PF [UR6] ;  /* 0x00000000060079b9 */ /* 0x0003e40008040000 */
[----:B------:R1:W-:Y:S02]  /*0160*/  UTMACCTL.PF [UR8] ;  /* 0x00000000080079b9 */ /* 0x0003e40008040000 */
[----:B------:R1:W-:Y:S02]  /*0170*/  UTMACCTL.PF [UR10] ;  /* 0x000000000a0079b9 */ /* 0x0003e40008040000 */
[----:B------:R1:W-:Y:S02]  /*0180*/  UTMACCTL.PF [UR4] ;  /* 0x00000000040079b9 */ /* 0x0003e40008040000 */
[----:B-1----:R-:W-:Y:S01]  /*0190*/  NOP ;  /* 0x0000000000007918 */ /* 0x002fe20000000000 */
.L_x_1:
[----:B------:R-:W-:Y:S05]  /*01a0*/  BSYNC B0 ;  /* 0x0000000000007941 */ /* 0x000fea0003800000 */
.L_x_0:
[----:B------:R-:W-:Y:S01]  /*01b0*/  ULDC.64 UR4, c[0x0][0x590] ;  /* 0x0001640000047ab9 */ /* 0x000fe20000000a00 */
[----:B------:R-:W-:Y:S01]  /*01c0*/  LEA.HI R2, R2, R3, RZ, 0x2 ;  /* 0x0000000302027211 */ /* 0x000fe200078f10ff */
[----:B------:R-:W-:Y:S01]  /*01d0*/  ULDC.64 UR40, c[0x0][0x208] ;  /* 0x0000820000287ab9 */ /* 0x000fe20000000a00 */
[----:B------:R-:W-:Y:S01]  /*01e0*/  ISETP.NE.U32.AND P2, PT, RZ, UR4, PT ;  /* 0x00000004ff007c0c */ /* 0x000fe2000bf45070 */
[----:B------:R-:W-:Y:S01]  /*01f0*/  IMAD.MOV.U32 R4, RZ, RZ, R8 ;  /* 0x000000ffff047224 */ /* 0x000fe200078e0008 */
[----:B------:R-:W-:Y:S01]  /*0200*/  LOP3.LUT R2, R2, 0xfffffffc, RZ, 0xc0, !PT ;  /* 0xfffffffc02027812 */ /* 0x000fe200078ec0ff */
[----:B------:R-:W-:Y:S01]  /*0210*/  IMAD.MOV.U32 R5, RZ, RZ, R9 ;  /* 0x000000ffff057224 */ /* 0x000fe200078e0009 */
[----:B------:R-:W-:-:S03]  /*0220*/  ISETP.NE.AND.EX P3, PT, RZ, UR5, PT, P2 ;  /* 0x00000005ff007c0c */ /* 0x000fc6000bf65320 */
[--C-:B------:R-:W-:Y:S01]  /*0230*/  IMAD.IADD R3, R3, 0x1, -R2.reuse ;  /* 0x0000000103037824 */ /* 0x100fe200078e0a02 */
[----:B------:R-:W-:-:S09]  /*0240*/  PRMT R2, RZ, 0x7610, R2 ;  /* 0x00007610ff027816 */ /* 0x000fd20000000002 */
[----:B------:R-:W-:Y:S05]  /*0250*/  @P3 BRA `(.L_x_2) ;  /* 0x0000000000303947 */ /* 0x000fea0003800000 */
[----:B------:R-:W-:Y:S02]  /*0260*/  ULDC.64 UR6, c[0x0][0x588] ;  /* 0x0001620000067ab9 */ /* 0x000fe40000000a00 */
[----:B------:R-:W-:-:S04]  /*0270*/  ISETP.NE.U32.AND P0, PT, RZ, UR6, PT ;  /* 0x00000006ff007c0c */ /* 0x000fc8000bf05070 */
[----:B------:R-:W-:-:S13]  /*0280*/  ISETP.NE.AND.EX P0, PT, RZ, UR7, PT, P0 ;  /* 0x00000007ff007c0c */ /* 0x000fda000bf05300 */
[----:B------:R-:W-:Y:S05]  /*0290*/  @!P0 BRA `(.L_x_3) ;  /* 0x0000000000108947 */ /* 0x000fea0003800000 */
[----:B------:R-:W2:Y:S02]  /*02a0*/  LDG.E R2, desc[UR40][R4.64] ;  /* 0x0000002804027981 */ /* 0x000ea4000c1e1900 */
[----:B--2---:R-:W-:Y:S01]  /*02b0*/  FSETP.NEU.AND P1, PT, R2, RZ, PT ;  /* 0x000000ff0200720b */ /* 0x004fe20003f2d000 */
[----:B------:R-:W-:Y:S01]  /*02c0*/  IMAD.MOV.U32 R2, RZ, RZ, 0x1 ;  /* 0x00000001ff027424 */ /* 0x000fe200078e00ff */
[----:B------:R-:W-:Y:S11]  /*02d0*/  BRA `(.L_x_2) ;  /* 0x0000000000107947 */ /* 0x000ff60003800000 */
.L_x_3:
[----:B------:R-:W-:Y:S01]  /*02e0*/  ULDC UR6, c[0x0][0x580] ;  /* 0x0001600000067ab9 */ /* 0x000fe20000000800 */
[----:B------:R-:W-:Y:S01]  /*02f0*/  IMAD.MOV.U32 R2, RZ, RZ, 0x1 ;  /* 0x00000001ff027424 */ /* 0x000fe200078e00ff */
[----:B------:R-:W-:Y:S02]  /*0300*/  FSETP.NEU.AND P1, PT, RZ, UR6, PT ;  /* 0x00000006ff007c0b */ /* 0x000fe4000bf2d000 */
[----:B------:R-:W-:-:S11]  /*0310*/  CS2R R4, SRZ ;  /* 0x0000000000047805 */ /* 0x000fd6000001ff00 */
.L_x_2:
[----:B------:R-:W-:Y:S02]  /*0320*/  ISETP.NE.U32.AND P4, PT, R4, RZ, PT ;  /* 0x000000ff0400720c */ /* 0x000fe40003f85070 */
[----:B------:R-:W-:Y:S02]  /*0330*/  ISETP.NE.AND.EX P5, PT, RZ, UR5, PT, P2 ;  /* 0x00000005ff007c0c */ /* 0x000fe4000bfa5320 */
[----:B------:R-:W-:Y:S02]  /*0340*/  ISETP.NE.AND.EX P2, PT, R5, RZ, PT, P4 ;  /* 0x000000ff0500720c */ /* 0x000fe40003f45340 */
[----:B------:R-:W-:-:S11]  /*0350*/  PLOP3.LUT P0, PT, PT, PT, PT, 0x8, 0x0 ;  /* 0x000000000000781c */ /* 0x000fd60003f0e170 */
[----:B------:R-:W-:Y:S05]  /*0360*/  @P2 BRA P5, `(.L_x_4) ;  /* 0x0000000000342947 */ /* 0x000fea0002800000 */
[----:B------:R-:W-:-:S04]  /*0370*/  ISETP.NE.U32.AND P0, PT, RZ, UR4, PT ;  /* 0x00000004ff007c0c */ /* 0x000fc8000bf05070 */
[----:B------:R-:W-:-:S13]  /*0380*/  ISETP.NE.AND.EX P0, PT, RZ, UR5, PT, P0 ;  /* 0x00000005ff007c0c */ /* 0x000fda000bf05300 */
[----:B------:R-:W-:Y:S05]  /*0390*/  @!P0 BRA `(.L_x_5) ;  /* 0x0000000000248947 */ /* 0x000fea0003800000 */
[----:B------:R-:W-:Y:S02]  /*03a0*/  PRMT R2, R2, 0x9910, RZ ;  /* 0x0000991002027816 */ /* 0x000fe400000000ff */
[----:B------:R-:W-:Y:S02]  /*03b0*/  ISETP.NE.U32.AND P0, PT, R4, RZ, PT ;  /* 0x000000ff0400720c */ /* 0x000fe40003f05070 */
[----:B------:R-:W-:Y:S02]  /*03c0*/  ISETP.NE.AND P2, PT, R2, RZ, PT ;  /* 0x000000ff0200720c */ /* 0x000fe40003f45270 */
[----:B------:R-:W-:Y:S02]  /*03d0*/  ISETP.NE.AND.EX P0, PT, R5, RZ, PT, P0 ;  /* 0x000000ff0500720c */ /* 0x000fe40003f05300 */
[----:B------:R-:W-:-:S09]  /*03e0*/  SEL R2, RZ, 0xffffffff, P1 ;  /* 0xffffffffff027807 */ /* 0x000fd20000800000 */
[----:B------:R-:W-:-:S04]  /*03f0*/  @!P2 SEL R2, RZ, 0xffffffff, P0 ;  /* 0xffffffffff02a807 */ /* 0x000fc80000000000 */
[----:B------:R-:W-:-:S04]  /*0400*/  LOP3.LUT R2, R2, 0x1, RZ, 0xc0, !PT ;  /* 0x0000000102027812 */ /* 0x000fc800078ec0ff */
[----:B------:R-:W-:Y:S01]  /*0410*/  ISETP.EQ.U32.AND P0, PT, R2, 0x1, PT ;  /* 0x000000010200780c */ /* 0x000fe20003f02070 */
[----:B------:R-:W-:-:S12]  /*0420*/  BRA `(.L_x_4) ;  /* 0x0000000000047947 */ /* 0x000fd80003800000 */
.L_x_5:
[----:B------:R-:W-:-:S13]  /*0430*/  PLOP3.LUT P0, PT, P1, PT, PT, 0x8, 0x0 ;  /* 0x000000000000781c */ /* 0x000fda0000f0e170 */
.L_x_4:
[----:B------:R-:W1:Y:S02]  /*0440*/  SHFL.IDX PT, R2, R0, RZ, 0x1f ;  /* 0x00001fff00027589 */ /* 0x000e6400000e0000 */
[----:B-1----:R-:W-:-:S13]  /*0450*/  ISETP.NE.AND P1, PT, R2, RZ, PT ;  /* 0x000000ff0200720c */ /* 0x002fda0003f25270 */
[----:B------:R-:W-:Y:S05]  /*0460*/  @P1 BRA `(.L_x_6) ;  /* 0x0000000000a41947 */ /* 0x000fea0003800000 */
[----:B------:R-:W-:Y:S01]  /*0470*/  ELECT P1, URZ, PT ;  /* 0x00000000003f782f */ /* 0x000fe20003820000 */
[----:B------:R-:W-:-:S12]  /*0480*/  BSSY B0, `(.L_x_6) ;  /* 0x0000027000007945 */ /* 0x000fd80003800000 */
[----:B------:R-:W-:Y:S05]  /*0490*/  @!P1 BRA `(.L_x_7) ;  /* 0x0000000000949947 */ /* 0x000fea0003800000 */
[----:B------:R-:W1:Y:S01]  /*04a0*/  S2UR UR8, SR_CgaCtaId ;  /* 0x00000000000879c3 */ /* 0x000e620000008800 */
[----:B------:R-:W-:Y:S01]  /*04b0*/  UMOV UR4, 0x400 ;  /* 0x0000040000047882 */ /* 0x000fe20000000000 */
[----:B------:R-:W-:Y:S01]  /*04c0*/  UMOV UR5, 0x1 ;  /* 0x0000000100057882 */ /* 0x000fe20000000000 */
[----:B------:R-:W-:Y:S02]  /*04d0*/  UMOV UR6, 0x100 ;  /* 0x0000010000067882 */ /* 0x000fe40000000000 */
[----:B------:R-:W-:-:S04]  /*04e0*/  UIADD3 UR6, -UR6, 0x100000, URZ ;  /* 0x0010000006067890 */ /* 0x000fc8000fffe13f */
[----:B------:R-:W-:Y:S02]  /*04f0*/  USHF.L.U32 UR7, UR6, 0xb, URZ ;  /* 0x0000000b06077899 */ /* 0x000fe4000800063f */
[----:B------:R-:W-:Y:S02]  /*0500*/  USHF.L.U32 UR6, UR6, 0x1, URZ ;  /* 0x0000000106067899 */ /* 0x000fe4000800063f */
[----:B-1----:R-:W-:Y:S02]  /*0510*/  ULEA UR8, UR8, UR4, 0x18 ;  /* 0x0000000408087291 */ /* 0x002fe4000f8ec03f */
[----:B------:R-:W-:-:S04]  /*0520*/  UIADD3 UR4, -UR5, 0x100000, URZ ;  /* 0x0010000005047890 */ /* 0x000fc8000fffe13f */
[----:B------:R-:W-:Y:S02]  /*0530*/  USHF.L.U32 UR5, UR4, 0xb, URZ ;  /* 0x0000000b04057899 */ /* 0x000fe4000800063f */
[----:B------:R-:W-:Y:S01]  /*0540*/  USHF.L.U32 UR4, UR4, 0x1, URZ ;  /* 0x0000000104047899 */ /* 0x000fe2000800063f */
[----:B------:R-:W1:Y:S11]  /*0550*/  FENCE.VIEW.ASYNC.S ;  /* 0x00000000000073c6 */ /* 0x000e760000000000 */
[----:B-1----:R1:W2:Y:S01]  /*0560*/  SYNCS.EXCH.64 URZ, [UR8], UR4 ;  /* 0x00000004083f75b2 */ /* 0x0022a20008000100 */
[----:B------:R1:W3:Y:S01]  /*0570*/  SYNCS.EXCH.64 URZ, [UR8+0x60], UR6 ;  /* 0x00006006083f75b2 */ /* 0x0002e20008000100 */
[----:B------:R1:W4:Y:S01]  /*0580*/  SYNCS.EXCH.64 URZ, [UR8+0x8], UR4 ;  /* 0x00000804083f75b2 */ /* 0x0003220008000100 */
[----:B------:R1:W1:Y:S01]  /*0590*/  SYNCS.EXCH.64 URZ, [UR8+0x68], UR6 ;  /* 0x00006806083f75b2 */ /* 0x0002620008000100 */
        /* <DEDUP_REMOVED lines=20> */
[----:B--2---:R-:W-:Y:S01]  /*06e0*/  NOP ;  /* 0x0000000000007918 */ /* 0x004fe20000000000 */
.L_x_7:
[----:B-1----:R-:W-:Y:S05]  /*06f0*/  BSYNC B0 ;  /* 0x0000000000007941 */ /* 0x002fea0003800000 */
.L_x_6:
[----:B------:R-:W1:Y:S01]  /*0700*/  SHFL.IDX PT, R4, R0, RZ, 0x1f ;  /* 0x00001fff00047589 */ /* 0x000e6200000e0000 */
[----:B------:R-:W2:Y:S01]  /*0710*/  LDC R2, c[0x0][0x904] ;  /* 0x00024100ff027b82 */ /* 0x000ea20000000800 */
[----:B------:R-:W-:Y:S01]  /*0720*/  NOP ;  /* 0x0000000000007918 */ /* 0x000fe20000000000 */
[----:B-1----:R-:W-:-:S13]  /*0730*/  ISETP.NE.AND P1, PT, R4, RZ, PT ;  /* 0x000000ff0400720c */ /* 0x002fda0003f25270 */
[----:B------:R-:W-:Y:S05]  /*0740*/  @P1 BRA `(.L_x_8) ;  /* 0x0000000000581947 */ /* 0x000fea0003800000 */
[----:B------:R-:W1:Y:S01]  /*0750*/  S2UR UR5, SR_CgaCtaId ;  /* 0x00000000000579c3 */ /* 0x000e620000008800 */
[----:B------:R-:W-:Y:S01]  /*0760*/  UMOV UR4, 0x400 ;  /* 0x0000040000047882 */ /* 0x000fe20000000000 */
[----:B------:R-:W-:Y:S01]  /*0770*/  UMOV UR6, 0x20 ;  /* 0x0000002000067882 */ /* 0x000fe20000000000 */
[----:B------:R-:W-:Y:S01]  /*0780*/  UMOV UR7, 0x100 ;  /* 0x0000010000077882 */ /* 0x000fe20000000000 */
[----:B------:R-:W-:Y:S01]  /*0790*/  ELECT P1, URZ, PT ;  /* 0x00000000003f782f */ /* 0x000fe20003820000 */
[----:B-1----:R-:W-:Y:S02]  /*07a0*/  ULEA UR8, UR5, UR4, 0x18 ;  /* 0x0000000405087291 */ /* 0x002fe4000f8ec03f */
[----:B------:R-:W-:-:S04]  /*07b0*/  UIADD3 UR4, -UR6, 0x100000, URZ ;  /* 0x0010000006047890 */ /* 0x000fc8000fffe13f */
[----:B------:R-:W-:Y:S02]  /*07c0*/  USHF.L.U32 UR5, UR4, 0xb, URZ ;  /* 0x0000000b04057899 */ /* 0x000fe4000800063f */
[----:B------:R-:W-:Y:S02]  /*07d0*/  USHF.L.U32 UR4, UR4, 0x1, URZ ;  /* 0x0000000104047899 */ /* 0x000fe4000800063f */
[----:B------:R-:W-:-:S04]  /*07e0*/  UIADD3 UR6, -UR7, 0x100000, URZ ;  /* 0x0010000007067890 */ /* 0x000fc8000fffe13f */
[----:B------:R-:W-:Y:S02]  /*07f0*/  USHF.L.U32 UR7, UR6, 0xb, URZ ;  /* 0x0000000b06077899 */ /* 0x000fe4000800063f */
[----:B------:R-:W-:Y:S01]  /*0800*/  USHF.L.U32 UR6, UR6, 0x1, URZ ;  /* 0x0000000106067899 */ /* 0x000fe2000800063f */
[----:B------:R-:W1:Y:S03]  /*0810*/  FENCE.VIEW.ASYNC.S ;  /* 0x00000000000073c6 */ /* 0x000e660000000000 */
[----:B-1----:R1:W1:Y:S08]  /*0820*/  SYNCS.EXCH.64 URZ, [UR8+0xc0], UR4 ;  /* 0x0000c004083f75b2 */ /* 0x0022700008000100 */
[----:B------:R1:W1:Y:S01]  /*0830*/  SYNCS.EXCH.64 URZ, [UR8+0xe0], UR6 ;  /* 0x0000e006083f75b2 */ /* 0x0002620008000100 */
[----:B------:R1:W1:Y:S01]  /*0840*/  SYNCS.EXCH.64 URZ, [UR8+0xc8], UR4 ;  /* 0x0000c804083f75b2 */ /* 0x0002620008000100 */
[----:B------:R1:W1:Y:S01]  /*0850*/  SYNCS.EXCH.64 URZ, [UR8+0xe8], UR6 ;  /* 0x0000e806083f75b2 */ /* 0x0002620008000100 */
[----:B------:R1:W1:Y:S01]  /*0860*/  SYNCS.EXCH.64 URZ, [UR8+0xd0], UR4 ;  /* 0x0000d004083f75b2 */ /* 0x0002620008000100 */
[----:B------:R1:W1:Y:S01]  /*0870*/  SYNCS.EXCH.64 URZ, [UR8+0xf0], UR6 ;  /* 0x0000f006083f75b2 */ /* 0x0002620008000100 */
[----:B------:R1:W1:Y:S01]  /*0880*/  SYNCS.EXCH.64 URZ, [UR8+0xd8], UR4 ;  /* 0x0000d804083f75b2 */ /* 0x0002620008000100 */
[----:B------:R1:W1:Y:S01]  /*0890*/  SYNCS.EXCH.64 URZ, [UR8+0xf8], UR6 ;  /* 0x0000f806083f75b2 */ /* 0x0002620008000100 */
[----:B------:R-:W-:Y:S01]  /*08a0*/  NOP ;  /* 0x0000000000007918 */ /* 0x000fe20000000000 */
.L_x_8:
[----:B------:R-:W5:Y:S01]  /*08b0*/  SHFL.IDX PT, R0, R0, RZ, 0x1f ;  /* 0x00001fff00007589 */ /* 0x000f6200000e0000 */
[----:B------:R-:W-:Y:S01]  /*08c0*/  ELECT P1, URZ, PT ;  /* 0x00000000003f782f */ /* 0x000fe20003820000 */
[----:B------:R-:W3:Y:S01]  /*08d0*/  S2UR UR36, SR_CgaCtaId ;  /* 0x00000000002479c3 */ /* 0x000ee20000008800 */
[----:B--2---:R-:W-:Y:S01]  /*08e0*/  ISETP.NE.AND P6, PT, R2, 0x1, PT ;  /* 0x000000010200780c */ /* 0x004fe20003fc5270 */
[----:B------:R-:W2:Y:S01]  /*08f0*/  S2R R7, SR_CTAID.Y ;  /* 0x0000000000077919 */ /* 0x000ea20000002600 */
[----:B-1----:R-:W-:Y:S01]  /*0900*/  UMOV UR4, 0x20 ;  /* 0x0000002000047882 */ /* 0x002fe20000000000 */
[----:B------:R-:W-:Y:S01]  /*0910*/  ISETP.NE.AND P4, PT, R3, RZ, PT ;  /* 0x000000ff0300720c */ /* 0x000fe20003f85270 */
[----:B------:R-:W-:Y:S01]  /*0920*/  NOP ;  /* 0x0000000000007918 */ /* 0x000fe20000000000 */
[----:B------:R-:W1:Y:S01]  /*0930*/  S2R R10, SR_CTAID.X ;  /* 0x00000000000a7919 */ /* 0x000e620000002500 */
[----:B------:R-:W-:Y:S01]  /*0940*/  P2R R4, PR, RZ, 0x40 ;  /* 0x00000040ff047803 */ /* 0x000fe20000000000 */
[----:B------:R-:W-:-:S06]  /*0950*/  IMAD.MOV.U32 R11, RZ, RZ, RZ ;  /* 0x000000ffff0b7224 */ /* 0x000fcc00078e00ff */
[----:B------:R-:W1:Y:S01]  /*0960*/  @P6 LDC R17, c[0x0][0x10] ;  /* 0x00000400ff116b82 */ /* 0x000e620000000800 */
[----:B------:R-:W-:Y:S01]  /*0970*/  @P6 IMAD.MOV.U32 R5, RZ, RZ, RZ ;  /* 0x000000ffff056224 */ /* 0x000fe200078e00ff */
[----:B-----5:R-:W-:-:S06]  /*0980*/  ISETP.NE.OR P2, PT, R0, RZ, !P1 ;  /* 0x000000ff0000720c */ /* 0x020fcc0004f45670 */
[----:B------:R-:W5:Y:S01]  /*0990*/  @!P6 LDC R12, c[0x0][0xc] ;  /* 0x00000300ff0ceb82 */ /* 0x000f620000000800 */
[----:B------:R-:W-:-:S04]  /*09a0*/  ISETP.EQ.OR P1, PT, R3, 0x3, !P4 ;  /* 0x000000030300780c */ /* 0x000fc80006722670 */
[----:B------:R-:W-:-:S04]  /*09b0*/  ISETP.EQ.AND P1, PT, R6, RZ, P1 ;  /* 0x000000ff0600720c */ /* 0x000fc80000f22270 */
[----:B------:R-:W-:Y:S02]  /*09c0*/  SEL R19, RZ, 0x1, !P1 ;  /* 0x00000001ff137807 */ /* 0x000fe40004800000 */
[----:B--2---:R-:W-:Y:S01]  /*09d0*/  @P6 MOV R4, R7 ;  /* 0x0000000700046202 */ /* 0x004fe20000000f00 */
[----:B------:R-:W-:Y:S01]  /*09e0*/  VOTEU.ALL UP0, P2 ;  /* 0x00000000003f7886 */ /* 0x000fe20001000000 */
[----:B------:R-:W-:-:S03]  /*09f0*/  VOTEU.ALL UP1, P2 ;  /* 0x00000000003f7886 */ /* 0x000fc60001020000 */
[----:B-1----:R-:W-:Y:S01]  /*0a00*/  @P6 IMAD.WIDE.U32 R16, R10, R17, R4 ;  /* 0x000000110a106225 */ /* 0x002fe200078e0004 */
[----:B------:R-:W-:Y:S01]  /*0a10*/  @!UP0 UMOV UR6, 0x400 ;  /* 0x0000040000068882 */ /* 0x000fe20000000000 */
[----:B------:R-:W-:-:S04]  /*0a20*/  @!UP0 UIADD3 UR4, -UR4, 0x100000, URZ ;  /* 0x0010000004048890 */ /* 0x000fc8000fffe13f */
[----:B------:R-:W-:Y:S02]  /*0a30*/  @!UP0 USHF.L.U32 UR5, UR4, 0xb, URZ ;  /* 0x0000000b04058899 */ /* 0x000fe4000800063f */
[----:B------:R-:W-:Y:S02]  /*0a40*/  @!UP0 USHF.L.U32 UR4, UR4, 0x1, URZ ;  /* 0x0000000104048899 */ /* 0x000fe4000800063f */
[----:B---3--:R-:W-:Y:S01]  /*0a50*/  @!UP0 ULEA UR8, UR36, UR6, 0x18 ;  /* 0x0000000624088291 */ /* 0x008fe2000f8ec03f */
[----:B------:R-:W-:Y:S01]  /*0a60*/  @P6 IMAD.MOV.U32 R5, RZ, RZ, RZ ;  /* 0x000000ffff056224 */ /* 0x000fe200078e00ff */
[----:B------:R-:W-:Y:S01]  /*0a70*/  VOTEU.ALL UP0, P2 ;  /* 0x00000000003f7886 */ /* 0x000fe20001000000 */
[C---:B------:R-:W-:Y:S01]  /*0a80*/  ISETP.NE.AND P2, PT, R6.reuse, RZ, PT ;  /* 0x000000ff0600720c */ /* 0x040fe20003f45270 */
[----:B------:R-:W-:Y:S01]  /*0a90*/  ULDC UR6, c[0x0][0xc] ;  /* 0x0000030000067ab9 */ /* 0x000fe20000000800 */
[----:B------:R-:W-:Y:S01]  /*0aa0*/  ULDC UR7, c[0x0][0x10] ;  /* 0x0000040000077ab9 */ /* 0x000fe20000000800 */
[----:B------:R-:W-:Y:S01]  /*0ab0*/  IADD3 R6, R6, -0x1, RZ ;  /* 0xffffffff06067810 */ /* 0x000fe20007ffe0ff */
[----:B------:R-:W-:Y:S01]  /*0ac0*/  @P6 IMAD.IADD R17, R17, 0x1, R5 ;  /* 0x0000000111116824 */ /* 0x000fe200078e0205 */
[----:B------:R-:W-:Y:S01]  /*0ad0*/  ISETP.EQ.AND P5, PT, R3, 0x2, !P2 ;  /* 0x000000020300780c */ /* 0x000fe200057a2270 */
[----:B-----5:R-:W-:Y:S01]  /*0ae0*/  @!P6 IMAD.WIDE.U32 R4, R12, R7, R10 ;  /* 0x000000070c04e225 */ /* 0x020fe200078e000a */
[----:B------:R-:W-:Y:S01]  /*0af0*/  ISETP.GE.U32.AND P1, PT, R6, 0x2, PT ;  /* 0x000000020600780c */ /* 0x000fe20003f26070 */
[----:B------:R-:W1:Y:S02]  /*0b00*/  FENCE.VIEW.ASYNC.S ;  /* 0x00000000000073c6 */ /* 0x000e640000000000 */
[----:B-1----:R-:W4:Y:S01]  /*0b10*/  @!UP0 SYNCS.EXCH.64 URZ, [UR8+0x100], UR4 ;  /* 0x00010004083f85b2 */ /* 0x002f220008000100 */
[----:B------:R-:W-:Y:S01]  /*0b20*/  SEL R0, RZ, 0x1, !P5 ;  /* 0x00000001ff007807 */ /* 0x000fe20006800000 */
[----:B------:R-:W-:Y:S01]  /*0b30*/  @!P6 IMAD.MOV.U32 R16, RZ, RZ, R4 ;  /* 0x000000ffff10e224 */ /* 0x000fe200078e0004 */
[----:B------:R-:W-:Y:S01]  /*0b40*/  SEL R19, R19, 0x2, P1 ;  /* 0x0000000213137807 */ /* 0x000fe20000800000 */
[----:B------:R-:W-:Y:S01]  /*0b50*/  @!P6 IMAD.MOV.U32 R17, RZ, RZ, R5 ;  /* 0x000000ffff11e224 */ /* 0x000fe200078e0005 */
[----:B------:R-:W-:Y:S01]  /*0b60*/  SEL R0, R0, 0x2, P1 ;  /* 0x0000000200007807 */ /* 0x000fe20000800000 */
[----:B------:R1:W4:Y:S01]  /*0b70*/  @!UP1 SYNCS.EXCH.64 URZ, [UR8+0x108], UR4 ;  /* 0x00010804083f95b2 */ /* 0x0003220008000100 */
[----:B------:R-:W-:Y:S01]  /*0b80*/  NOP ;  /* 0x0000000000007918 */ /* 0x000fe20000000000 */
[----:B-1----:R-:W-:-:S03]  /*0b90*/  UIMAD.WIDE.U32 UR4, UR6, UR7, URZ ;  /* 0x00000007060472a5 */ /* 0x002fc6000f8e003f */
[----:B------:R-:W-:Y:S02]  /*0ba0*/  ULDC UR6, c[0x0][0x14] ;  /* 0x0000050000067ab9 */ /* 0x000fe40000000800 */
[----:B------:R-:W-:Y:S02]  /*0bb0*/  UIMAD.WIDE.U32 UR38, UR4, UR6, URZ ;  /* 0x00000006042672a5 */ /* 0x000fe4000f8e003f */
[----:B------:R-:W-:-:S04]  /*0bc0*/  UIMAD UR37, UR5, UR6, URZ ;  /* 0x00000006052572a4 */ /* 0x000fc8000f8e023f */
[----:B------:R-:W-:Y:S01]  /*0bd0*/  UIADD3 UR37, UR39, UR37, URZ ;  /* 0x0000002527257290 */ /* 0x000fe2000fffe03f */
[----:B----4-:R-:W-:Y:S06]  /*0be0*/  BAR.SYNC.DEFER_BLOCKING 0x0 ;  /* 0x0000000000007b1d */ /* 0x010fec0000010000 */
[----:B------:R-:W-:Y:S05]  /*0bf0*/  @!P2 BRA `(.L_x_9) ;  /* 0x0000005c002ca947 */ /* 0x000fea0003800000 */
[----:B------:R-:W-:-:S13]  /*0c00*/  ISETP.GT.U32.AND P0, PT, R6, 0x1, PT ;  /* 0x000000010600780c */ /* 0x000fda0003f04070 */
[----:B------:R-:W-:Y:S05]  /*0c10*/  @P0 EXIT ;  /* 0x000000000000094d */ /* 0x000fea0003800000 */
[----:B------:R-:W-:Y:S01]  /*0c20*/  ULDC.64 UR4, c[0x0][0x8f8] ;  /* 0x00023e0000047ab9 */ /* 0x000fe20000000a00 */
[----:B------:R-:W-:Y:S01]  /*0c30*/  UMOV UR47, 0xffffffff ;  /* 0xffffffff002f7882 */ /* 0x000fe20000000000 */
[----:B------:R-:W-:Y:S01]  /*0c40*/  ISETP.GE.U32.AND P0, PT, R16, UR4, PT ;  /* 0x0000000410007c0c */ /* 0x000fe2000bf06070 */
[----:B------:R-:W-:Y:S01]  /*0c50*/  IMAD.MOV.U32 R23, RZ, RZ, -0x1 ;  /* 0xffffffffff177424 */ /* 0x000fe200078e00ff */
[----:B------:R-:W-:Y:S01]  /*0c60*/  PRMT R88, RZ, 0x7610, R88 ;  /* 0x00007610ff587816 */ /* 0x000fe20000000058 */
[----:B------:R-:W-:Y:S01]  /*0c70*/  IMAD.MOV.U32 R22, RZ, RZ, -0x1 ;  /* 0xffffffffff167424 */ /* 0x000fe200078e00ff */
[----:B------:R-:W-:Y:S02]  /*0c80*/  ISETP.GE.U32.AND.EX P0, PT, R17, UR5, PT, P0 ;  /* 0x0000000511007c0c */ /* 0x000fe4000bf06100 */
[----:B------:R-:W-:-:S11]  /*0c90*/  PRMT R3, RZ, 0x7610, R3 ;  /* 0x00007610ff037816 */ /* 0x000fd60000000003 */
[----:B------:R-:W-:Y:S05]  /*0ca0*/  @P0 BRA `(.L_x_10) ;  /* 0x00000004005c0947 */ /* 0x000fea0003800000 */
[----:B------:R-:W1:Y:S01]  /*0cb0*/  LDC.64 R20, c[0x0][0x8d0] ;  /* 0x00023400ff147b82 */ /* 0x000e620000000a00 */
[----:B------:R-:W-:Y:S01]  /*0cc0*/  MOV R4, R16 ;  /* 0x0000001000047202 */ /* 0x000fe20000000f00 */
[----:B------:R-:W-:-:S06]  /*0cd0*/  IMAD.MOV.U32 R5, RZ, RZ, R17 ;  /* 0x000000ffff057224 */ /* 0x000fcc00078e0011 */
[----:B------:R-:W2:Y:S08]  /*0ce0*/  LDC R6, c[0x0][0x8d8] ;  /* 0x00023600ff067b82 */ /* 0x000eb00000000800 */
[----:B------:R-:W3:Y:S01]  /*0cf0*/  LDC.64 R22, c[0x0][0x8c8] ;  /* 0x00023200ff167b82 */ /* 0x000ee20000000a00 */
[----:B-1----:R-:W-:-:S04]  /*0d00*/  ISETP.NE.U32.AND P0, PT, R20, RZ, PT ;  /* 0x000000ff1400720c */ /* 0x002fc80003f05070 */
[----:B------:R-:W-:-:S13]  /*0d10*/  ISETP.NE.AND.EX P0, PT, R21, RZ, PT, P0 ;  /* 0x000000ff1500720c */ /* 0x000fda0003f05300 */
[----:B--23--:R-:W-:Y:S05]  /*0d20*/  @!P0 BRA `(.L_x_11) ;  /* 0x0000000000288947 */ /* 0x00cfea0003800000 */
[----:B------:R-:W1:Y:S02]  /*0d30*/  LDC R3, c[0x0][0x8dc] ;  /* 0x00023700ff037b82 */ /* 0x000e640000000800 */
[----:B-1----:R-:W-:-:S05]  /*0d40*/  IADD3 R3, P0, R16, R3, RZ ;  /* 0x0000000310037210 */ /* 0x002fca0007f1e0ff */
[----:B------:R-:W-:-:S04]  /*0d50*/  IMAD.X R15, RZ, RZ, R17, P0 ;  /* 0x000000ffff0f7224 */ /* 0x000fc800000e0611 */
[----:B------:R-:W-:-:S04]  /*0d60*/  IMAD.WIDE.U32 R4, R15, R20, RZ ;  /* 0x000000140f047225 */ /* 0x000fc800078e00ff */
[----:B------:R-:W-:-:S04]  /*0d70*/  IMAD.WIDE.U32 R8, P0, R3, R21, R4 ;  /* 0x0000001503087225 */ /* 0x000fc80007800004 */
[----:B------:R-:W-:-:S04]  /*0d80*/  IMAD.WIDE.U32 R4, R3, R20, RZ ;  /* 0x0000001403047225 */ /* 0x000fc800078e00ff */
[----:B------:R-:W-:Y:S01]  /*0d90*/  IMAD.X R13, RZ, RZ, RZ, P0 ;  /* 0x000000ffff0d7224 */ /* 0x000fe200000e06ff */
[----:B------:R-:W-:Y:S01]  /*0da0*/  IADD3 RZ, P0, R5, R8, RZ ;  /* 0x0000000805ff7210 */ /* 0x000fe20007f1e0ff */
[----:B------:R-:W-:-:S04]  /*0db0*/  IMAD.MOV.U32 R12, RZ, RZ, R9 ;  /* 0x000000ffff0c7224 */ /* 0x000fc800078e0009 */
[----:B------:R-:W-:-:S08]  /*0dc0*/  IMAD.WIDE.U32.X R4, R15, R21, R12, P0 ;  /* 0x000000150f047225 */ /* 0x000fd000000e040c */
.L_x_11:
[-CC-:B------:R-:W-:Y:S01]  /*0dd0*/  SHF.R.U64 R29, R4, R6.reuse, R5.reuse ;  /* 0x00000006041d7219 */ /* 0x180fe20000001205 */
[----:B------:R-:W1:Y:S01]  /*0de0*/  LDC.64 R24, c[0x0][0x8e8] ;  /* 0x00023a00ff187b82 */ /* 0x000e620000000a00 */
[----:B------:R-:W-:Y:S01]  /*0df0*/  SHF.R.U32.HI R4, RZ, R6, R5 ;  /* 0x00000006ff047219 */ /* 0x000fe20000011605 */
[----:B------:R-:W-:Y:S01]  /*0e00*/  ULDC UR4, c[0x0][0x150] ;  /* 0x0000540000047ab9 */ /* 0x000fe20000000800 */
[----:B------:R-:W-:Y:S02]  /*0e10*/  IADD3 R11, P0, RZ, -R29, RZ ;  /* 0x8000001dff0b7210 */ /* 0x000fe40007f1e0ff */
[----:B------:R-:W-:Y:S02]  /*0e20*/  I2FP.F32.U32 R3, R10 ;  /* 0x0000000a00037245 */ /* 0x000fe40000201000 */
[----:B------:R-:W-:Y:S01]  /*0e30*/  IADD3.X R13, RZ, ~R4, RZ, P0, !PT ;  /* 0x80000004ff0d7210 */ /* 0x000fe200007fe4ff */
[----:B------:R-:W2:Y:S01]  /*0e40*/  LDC R8, c[0x0][0x8c0] ;  /* 0x00023000ff087b82 */ /* 0x000ea20000000800 */
[----:B------:R-:W-:-:S04]  /*0e50*/  IMAD.WIDE.U32 R4, R11, R22, R16 ;  /* 0x000000160b047225 */ /* 0x000fc800078e0010 */
[----:B------:R-:W-:Y:S01]  /*0e60*/  FMUL R3, R3, UR4 ;  /* 0x0000000403037c20 */ /* 0x000fe20008400000 */
[----:B------:R-:W-:Y:S01]  /*0e70*/  ULDC UR4, c[0x0][0x154] ;  /* 0x0000550000047ab9 */ /* 0x000fe20000000800 */
[----:B------:R-:W-:Y:S02]  /*0e80*/  IMAD R6, R13, R22, RZ ;  /* 0x000000160d067224 */ /* 0x000fe400078e02ff */
[----:B------:R-:W3:Y:S02]  /*0e90*/  LDC R13, c[0x0][0x8b0] ;  /* 0x00022c00ff0d7b82 */ /* 0x000ee40000000800 */
[----:B------:R-:W-:Y:S01]  /*0ea0*/  IMAD R11, R11, R23, R6 ;  /* 0x000000170b0b7224 */ /* 0x000fe200078e0206 */
[----:B------:R-:W4:Y:S03]  /*0eb0*/  F2I.U32.TRUNC.NTZ R3, R3 ;  /* 0x0000000300037305 */ /* 0x000f26000020f000 */
[----:B------:R-:W-:-:S02]  /*0ec0*/  IMAD.IADD R5, R5, 0x1, R11 ;  /* 0x0000000105057824 */ /* 0x000fc400078e020b */
[----:B------:R-:W5:Y:S01]  /*0ed0*/  LDC R15, c[0x0][0x900] ;  /* 0x00024000ff0f7b82 */ /* 0x000f620000000800 */
[----:B-1----:R-:W-:-:S04]  /*0ee0*/  ISETP.NE.U32.AND P0, PT, R24, RZ, PT ;  /* 0x000000ff1800720c */ /* 0x002fc80003f05070 */
[----:B------:R-:W-:-:S03]  /*0ef0*/  ISETP.NE.AND.EX P0, PT, R25, RZ, PT, P0 ;  /* 0x000000ff1900720c */ /* 0x000fc60003f05300 */
[----:B------:R-:W1:Y:S01]  /*0f00*/  LDC R9, c[0x0][0x144] ;  /* 0x00005100ff097b82 */ /* 0x000e620000000800 */
[-C--:B--2---:R-:W-:Y:S01]  /*0f10*/  SHF.R.U64 R21, R4, R8.reuse, R5 ;  /* 0x0000000804157219 */ /* 0x084fe20000001205 */
[----:B----4-:R-:W-:Y:S01]  /*0f20*/  IMAD.MOV R11, RZ, RZ, -R3 ;  /* 0x000000ffff0b7224 */ /* 0x010fe200078e0a03 */
[----:B------:R-:W-:Y:S02]  /*0f30*/  I2FP.F32.U32 R4, R7 ;  /* 0x0000000700047245 */ /* 0x000fe40000201000 */
[----:B------:R-:W-:Y:S01]  /*0f40*/  SHF.R.U32.HI R6, RZ, R8, R5 ;  /* 0x00000008ff067219 */ /* 0x000fe20000011605 */
[----:B------:R-:W-:Y:S02]  /*0f50*/  IMAD.MOV.U32 R8, RZ, RZ, 0x1 ;  /* 0x00000001ff087424 */ /* 0x000fe400078e00ff */
[----:B------:R-:W2:Y:S01]  /*0f60*/  LDC R14, c[0x0][0x148] ;  /* 0x00005200ff0e7b82 */ /* 0x000ea20000000800 */
[----:B------:R-:W-:Y:S01]  /*0f70*/  FMUL R5, R4, UR4 ;  /* 0x0000000404057c20 */ /* 0x000fe20008400000 */
[----:B------:R-:W-:Y:S01]  /*0f80*/  IMAD.MOV.U32 R4, RZ, RZ, -0x1 ;  /* 0xffffffffff047424 */ /* 0x000fe200078e00ff */
[----:B---3--:R-:W-:-:S02]  /*0f90*/  SHF.R.U64 R27, R21, R13, R6 ;  /* 0x0000000d151b7219 */ /* 0x008fc40000001206 */
[----:B------:R-:W-:Y:S02]  /*0fa0*/  SHF.R.U32.HI R6, RZ, R13, R6 ;  /* 0x0000000dff067219 */ /* 0x000fe40000011606 */
[----:B------:R3:W4:Y:S01]  /*0fb0*/  F2I.U32.TRUNC.NTZ R13, R5 ;  /* 0x00000005000d7305 */ /* 0x000722000020f000 */
[----:B------:R-:W2:Y:S01]  /*0fc0*/  LDC R23, c[0x0][0x8a8] ;  /* 0x00022a00ff177b82 */ /* 0x000ea20000000800 */
[-C--:B-----5:R-:W-:Y:S02]  /*0fd0*/  SHF.L.U32 R4, R4, R15.reuse, RZ ;  /* 0x0000000f04047219 */ /* 0x0a0fe400000006ff */
[-CC-:B------:R-:W-:Y:S02]  /*0fe0*/  SHF.R.U64 R28, R27, R15.reuse, R6.reuse ;  /* 0x0000000f1b1c7219 */ /* 0x180fe40000001206 */
[----:B------:R-:W-:Y:S02]  /*0ff0*/  LOP3.LUT R12, RZ, R4, RZ, 0x33, !PT ;  /* 0x00000004ff0c7212 */ /* 0x000fe400078e33ff */
[----:B------:R-:W-:Y:S01]  /*1000*/  MOV R4, R28 ;  /* 0x0000001c00047202 */ /* 0x000fe20000000f00 */
[----:B------:R-:W2:Y:S01]  /*1010*/  LDC R20, c[0x0][0x8f0] ;  /* 0x00023c00ff147b82 */ /* 0x000ea20000000800 */
[----:B---3--:R-:W-:Y:S01]  /*1020*/  SHF.R.U32.HI R5, RZ, R15, R6 ;  /* 0x0000000fff057219 */ /* 0x008fe20000011606 */
[----:B-1----:R-:W-:Y:S01]  /*1030*/  IMAD R3, R9, R11, R10 ;  /* 0x0000000b09037224 */ /* 0x002fe200078e020a */
[----:B------:R-:W-:-:S05]  /*1040*/  SHF.L.U32 R6, R8, R15, RZ ;  /* 0x0000000f08067219 */ /* 0x000fca00000006ff */
[----:B------:R-:W1:Y:S08]  /*1050*/  LDC R22, c[0x0][0x8e0] ;  /* 0x00023800ff167b82 */ /* 0x000e700000000800 */
[----:B------:R-:W3:Y:S01]  /*1060*/  LDC R26, c[0x0][0x8b8] ;  /* 0x00022e00ff1a7b82 */ /* 0x000ee20000000800 */
[----:B----4-:R-:W-:Y:S05]  /*1070*/  @!P0 BRA `(.L_x_12) ;  /* 0x0000000000288947 */ /* 0x010fea0003800000 */
[----:B------:R-:W4:Y:S02]  /*1080*/  LDC R11, c[0x0][0x8f4] ;  /* 0x00023d00ff0b7b82 */ /* 0x000f240000000800 */
[----:B----4-:R-:W-:-:S05]  /*1090*/  IADD3 R11, P0, R28, R11, RZ ;  /* 0x0000000b1c0b7210 */ /* 0x010fca0007f1e0ff */
        /* <DEDUP_REMOVED lines=8> */
.L_x_12:
[----:B--2---:R-:W-:Y:S01]  /*1120*/  SHF.R.U64 R4, R4, R20, R5 ;  /* 0x0000001404047219 */ /* 0x004fe20000001205 */
[----:B------:R-:W-:Y:S01]  /*1130*/  IMAD.MOV R13, RZ, RZ, -R13 ;  /* 0x000000ffff0d7224 */ /* 0x000fe200078e0a0d */
[----:B------:R-:W-:Y:S02]  /*1140*/  LOP3.LUT R5, R27, R12, RZ, 0xc0, !PT ;  /* 0x0000000c1b057212 */ /* 0x000fe400078ec0ff */
[----:B------:R-:W-:Y:S01]  /*1150*/  IADD3 R8, R23, -0x1, RZ ;  /* 0xffffffff17087810 */ /* 0x000fe20007ffe0ff */
[----:B------:R-:W-:Y:S01]  /*1160*/  IMAD.MOV R9, RZ, RZ, -R4 ;  /* 0x000000ffff097224 */ /* 0x000fe200078e0a04 */
[----:B------:R-:W-:Y:S01]  /*1170*/  R2UR UR47, R29 ;  /* 0x000000001d2f72ca */ /* 0x000fe200000e0000 */
[----:B------:R-:W-:Y:S01]  /*1180*/  IMAD R6, R6, R4, R5 ;  /* 0x0000000406067224 */ /* 0x000fe200078e0205 */
[----:B------:R-:W-:Y:S01]  /*1190*/  LOP3.LUT R8, R21, R8, RZ, 0xc0, !PT ;  /* 0x0000000815087212 */ /* 0x000fe200078ec0ff */
[----:B------:R-:W-:Y:S02]  /*11a0*/  @P6 IMAD R3, R14, R13, R7 ;  /* 0x0000000d0e036224 */ /* 0x000fe400078e0207 */
[----:B-1----:R-:W-:-:S02]  /*11b0*/  IMAD R4, R9, R22, R28 ;  /* 0x0000001609047224 */ /* 0x002fc400078e021c */
[----:B---3--:R-:W-:Y:S02]  /*11c0*/  IMAD R3, R6, R26, R3 ;  /* 0x0000001a06037224 */ /* 0x008fe400078e0203 */
[----:B------:R-:W-:Y:S02]  /*11d0*/  IMAD R4, R4, R23, R8 ;  /* 0x0000001704047224 */ /* 0x000fe400078e0208 */
[----:B------:R-:W-:-:S03]  /*11e0*/  IMAD.MOV.U32 R5, RZ, RZ, 0x1 ;  /* 0x00000001ff057424 */ /* 0x000fc600078e00ff */
[----:B------:R-:W-:Y:S02]  /*11f0*/  SEL R22, R4, R3, !P6 ;  /* 0x0000000304167207 */ /* 0x000fe40007000000 */
[----:B------:R-:W-:Y:S02]  /*1200*/  SEL R23, R3, R4, !P6 ;  /* 0x0000000403177207 */ /* 0x000fe40007000000 */
[----:B------:R-:W-:-:S07]  /*1210*/  PRMT R3, R5, 0x7610, R3 ;  /* 0x0000761005037816 */ /* 0x000fce0000000003 */
.L_x_10:
[----:B------:R-:W-:-:S08]  /*1220*/  NOP ;  /* 0x0000000000007918 */ /* 0x000fd00000000000 */
[----:B------:R-:W1:Y:S02]  /*1230*/  USETMAXREG.TRY_ALLOC.CTAPOOL UP0, 0xe8 ;  /* 0x000000e8000079c8 */ /* 0x000e640008000600 */
[----:B-1----:R-:W-:-:S13]  /*1240*/  PLOP3.LUT P0, PT, PT, PT, UP0, 0x80, 0x0 ;  /* 0x000000000000781c */ /* 0x002fda0003f0f008 */
[----:B------:R-:W-:Y:S05]  /*1250*/  @!P0 BRA `(.L_x_10) ;  /* 0xfffffffc00f08947 */ /* 0x000fea000383ffff */
[----:B------:R-:W-:Y:S02]  /*1260*/  ULDC.64 UR4, c[0x0][0x590] ;  /* 0x0001640000047ab9 */ /* 0x000fe40000000a00 */
[----:B------:R-:W-:-:S04]  /*1270*/  ISETP.NE.U32.AND P0, PT, RZ, UR4, PT ;  /* 0x00000004ff007c0c */ /* 0x000fc8000bf05070 */
[----:B------:R-:W-:-:S13]  /*1280*/  ISETP.NE.AND.EX P0, PT, RZ, UR5, PT, P0 ;  /* 0x00000005ff007c0c */ /* 0x000fda000bf05300 */
[----:B------:R-:W-:Y:S05]  /*1290*/  @P0 BRA `(.L_x_13) ;  /* 0x00000000002c0947 */ /* 0x000fea0003800000 */
[----:B------:R-:W-:Y:S02]  /*12a0*/  ULDC.64 UR4, c[0x0][0x588] ;  /* 0x0001620000047ab9 */ /* 0x000fe40000000a00 */
[----:B------:R-:W-:-:S04]  /*12b0*/  ISETP.NE.U32.AND P0, PT, RZ, UR4, PT ;  /* 0x00000004ff007c0c */ /* 0x000fc8000bf05070 */
[----:B------:R-:W-:-:S13]  /*12c0*/  ISETP.NE.AND.EX P0, PT, RZ, UR5, PT, P0 ;  /* 0x00000005ff007c0c */ /* 0x000fda000bf05300 */
[----:B------:R-:W-:Y:S05]  /*12d0*/  @!P0 BRA `(.L_x_14) ;  /* 0x0000000000108947 */ /* 0x000fea0003800000 */
[----:B------:R-:W1:Y:S02]  /*12e0*/  LDC.64 R4, c[0x0][0x588] ;  /* 0x00016200ff047b82 */ /* 0x000e640000000a00 */
[----:B-1----:R1:W5:Y:S01]  /*12f0*/  LDG.E R89, desc[UR40][R4.64] ;  /* 0x0000002804597981 */ /* 0x002362000c1e1900 */
[----:B------:R-:W-:Y:S01]  /*1300*/  IMAD.MOV.U32 R88, RZ, RZ, 0x1 ;  /* 0x00000001ff587424 */ /* 0x000fe200078e00ff */
[----:B------:R-:W-:Y:S06]  /*1310*/  BRA `(.L_x_13) ;  /* 0x00000000000c7947 */ /* 0x000fec0003800000 */
.L_x_14:
[----:B------:R-:W-:Y:S01]  /*1320*/  ULDC UR4, c[0x0][0x580] ;  /* 0x0001600000047ab9 */ /* 0x000fe20000000800 */
[----:B------:R-:W-:Y:S01]  /*1330*/  IMAD.MOV.U32 R88, RZ, RZ, 0x1 ;  /* 0x00000001ff587424 */ /* 0x000fe200078e00ff */
[----:B------:R-:W-:-:S07]  /*1340*/  MOV R89, UR4 ;  /* 0x0000000400597c02 */ /* 0x000fce0008000f00 */
.L_x_13:
        /* <DEDUP_REMOVED lines=8> */
[----:B-1----:R-:W1:Y:S02]  /*13d0*/  LDC.64 R4, c[0x0][0x5a8] ;  /* 0x00016a00ff047b82 */ /* 0x002e640000000a00 */
[----:B-1----:R2:W5:Y:S01]  /*13e0*/  LDG.E R91, desc[UR40][R4.64] ;  /* 0x00000028045b7981 */ /* 0x002562000c1e1900 */
[----:B------:R-:W-:Y:S05]  /*13f0*/  BRA `(.L_x_15) ;  /* 0x0000000000087947 */ /* 0x000fea0003800000 */
.L_x_16:
[----:B------:R-:W-:Y:S02]  /*1400*/  ULDC UR4, c[0x0][0x5a0] ;  /* 0x0001680000047ab9 */ /* 0x000fe40000000800 */
[----:B------:R-:W-:-:S07]  /*1410*/  IMAD.U32 R91, RZ, RZ, UR4 ;  /* 0x00000004ff5b7e24 */ /* 0x000fce000f8e00ff */
.L_x_15:
[----:B------:R-:W-:-:S13]  /*1420*/  LOP3.LUT P0, RZ, R3, 0xff, RZ, 0xc0, !PT ;  /* 0x000000ff03ff7812 */ /* 0x000fda000780c0ff */
[----:B------:R-:W-:Y:S05]  /*1430*/  @!P0 EXIT ;  /* 0x000000000000894d */ /* 0x000fea0003800000 */
[----:B------:R-:W-:Y:S01]  /*1440*/  ULDC UR4, c[0x0][0x28c] ;  /* 0x0000a30000047ab9 */ /* 0x000fe20000000800 */
[----:B------:R-:W-:Y:S01]  /*1450*/  LOP3.LUT R90, R0, 0x1, RZ, 0xfc, !PT ;  /* 0x00000001005a7812 */ /* 0x000fe200078efcff */
[----:B------:R-:W-:Y:S01]  /*1460*/  UIADD3 UR4, UR4, 0x3f, URZ ;  /* 0x0000003f04047890 */ /* 0x000fe2000fffe03f */
[----:B------:R-:W-:Y:S01]  /*1470*/  LOP3.LUT R162, R19, 0x1, RZ, 0xfc, !PT ;  /* 0x0000000113a27812 */ /* 0x000fe200078efcff */
[----:B-----5:R-:W-:Y:S01]  /*1480*/  IMAD.MOV.U32 R94, RZ, RZ, R89 ;  /* 0x000000ffff5e7224 */ /* 0x020fe200078e0059 */
[C---:B------:R-:W-:Y:S01]  /*1490*/  PRMT R92, R88.reuse, 0x7610, R92 ;  /* 0x00007610585c7816 */ /* 0x040fe2000000005c */
[----:B------:R-:W-:Y:S01]  /*14a0*/  USHF.R.S32.HI UR5, URZ, 0x1f, UR4 ;  /* 0x0000001f3f057899 */ /* 0x000fe20008011404 */
[----:B------:R-:W-:Y:S01]  /*14b0*/  PRMT R93, R88, 0x7610, R93 ;  /* 0x00007610585d7816 */ /* 0x000fe2000000005d */
[----:B------:R-:W-:Y:S01]  /*14c0*/  IMAD.MOV.U32 R145, RZ, RZ, R89 ;  /* 0x000000ffff917224 */ /* 0x000fe200078e0059 */
[----:B------:R-:W-:Y:S01]  /*14d0*/  MOV R96, RZ ;  /* 0x000000ff00607202 */ /* 0x000fe20000000f00 */
[----:B------:R-:W-:Y:S01]  /*14e0*/  ULEA.HI UR5, UR5, UR4, URZ, 0x6 ;  /* 0x0000000405057291 */ /* 0x000fe2000f8f303f */
[----:B------:R-:W-:Y:S01]  /*14f0*/  IMAD.MOV.U32 R95, RZ, RZ, RZ ;  /* 0x000000ffff5f7224 */ /* 0x000fe200078e00ff */
[----:B------:R-:W-:Y:S01]  /*1500*/  ULDC.64 UR42, c[0x0][0x198] ;  /* 0x00006600002a7ab9 */ /* 0x000fe20000000a00 */
[----:B------:R-:W-:Y:S01]  /*1510*/  UMOV UR48, URZ ;  /* 0x0000003f00307c82 */ /* 0x000fe20008000000 */
[----:B------:R-:W-:Y:S01]  /*1520*/  USHF.R.S32.HI UR49, URZ, 0x6, UR5 ;  /* 0x000000063f317899 */ /* 0x000fe20008011405 */
[----:B------:R-:W-:-:S11]  /*1530*/  UMOV UR4, URZ ;  /* 0x0000003f00047c82 */ /* 0x000fd60008000000 */
.L_x_95:
[----:B------:R-:W-:Y:S01]  /*1540*/  LOP3.LUT R0, R18, 0x80, RZ, 0xc0, !PT ;  /* 0x0000008012007812 */ /* 0x000fe200078ec0ff */
[----:B------:R-:W3:Y:S01]  /*1550*/  S2UR UR9, SR_CgaCtaId ;  /* 0x00000000000979c3 */ /* 0x000ee20000008800 */
[----:B------:R-:W-:Y:S01]  /*1560*/  UMOV UR50, 0x400 ;  /* 0x0000040000327882 */ /* 0x000fe20000000000 */
[----:B------:R-:W-:Y:S01]  /*1570*/  UMOV UR6, URZ ;  /* 0x0000003f00067c82 */ /* 0x000fe20008000000 */
[----:B------:R-:W-:Y:S01]  /*1580*/  SHF.R.U32.HI R0, RZ, 0x7, R0 ;  /* 0x00000007ff007819 */ /* 0x000fe20000011600 */
[----:B------:R-:W-:Y:S01]  /*1590*/  UMOV UR5, URZ ;  /* 0x0000003f00057c82 */ /* 0x000fe20008000000 */
[----:B------:R-:W-:Y:S01]  /*15a0*/  UMOV UR13, UR4 ;  /* 0x00000004000d7c82 */ /* 0x000fe20008000000 */
[----:B------:R-:W-:Y:S01]  /*15b0*/  CS2R R98, SRZ ;  /* 0x0000000000627805 */ /* 0x000fe2000001ff00 */
[----:B------:R-:W-:Y:S01]  /*15c0*/  IMAD.MOV.U32 R97, RZ, RZ, RZ ;  /* 0x000000ffff617224 */ /* 0x000fe200078e00ff */
[----:B------:R-:W4:Y:S01]  /*15d0*/  LDC R3, c[0x0][0x28c] ;  /* 0x0000a300ff037b82 */ /* 0x000f220000000800 */
[----:B------:R-:W5:Y:S01]  /*15e0*/  SHFL.IDX PT, R0, R0, RZ, 0x1f ;  /* 0x00001fff00007589 */ /* 0x000f6200000e0000 */
[----:B------:R-:W-:-:S02]  /*15f0*/  CS2R R100, SRZ ;  /* 0x0000000000647805 */ /* 0x000fc4000001ff00 */
[----:B------:R-:W-:Y:S02]  /*1600*/  CS2R R102, SRZ ;  /* 0x0000000000667805 */ /* 0x000fe4000001ff00 */
[----:B------:R-:W-:Y:S02]  /*1610*/  CS2R R104, SRZ ;  /* 0x0000000000687805 */ /* 0x000fe4000001ff00 */
[----:B------:R-:W-:Y:S02]  /*1620*/  CS2R R106, SRZ ;  /* 0x00000000006a7805 */ /* 0x000fe4000001ff00 */
[----:B------:R-:W-:Y:S02]  /*1630*/  CS2R R108, SRZ ;  /* 0x00000000006c7805 */ /* 0x000fe4000001ff00 */
[----:B------:R-:W-:Y:S02]  /*1640*/  CS2R R110, SRZ ;  /* 0x00000000006e7805 */ /* 0x000fe4000001ff00 */
[----:B------:R-:W-:-:S02]  /*1650*/  CS2R R112, SRZ ;  /* 0x0000000000707805 */ /* 0x000fc4000001ff00 */
[----:B------:R-:W-:Y:S02]  /*1660*/  CS2R R114, SRZ ;  /* 0x0000000000727805 */ /* 0x000fe4000001ff00 */
[----:B------:R-:W-:Y:S02]  /*1670*/  CS2R R116, SRZ ;  /* 0x0000000000747805 */ /* 0x000fe4000001ff00 */
[----:B------:R-:W-:Y:S02]  /*1680*/  CS2R R118, SRZ ;  /* 0x0000000000767805 */ /* 0x000fe4000001ff00 */
[----:B------:R-:W-:Y:S02]  /*1690*/  CS2R R120, SRZ ;  /* 0x0000000000787805 */ /* 0x000fe4000001ff00 */
[----:B------:R-:W-:Y:S02]  /*16a0*/  CS2R R122, SRZ ;  /* 0x00000000007a7805 */ /* 0x000fe4000001ff00 */
[----:B------:R-:W-:-:S02]  /*16b0*/  CS2R R124, SRZ ;  /* 0x00000000007c7805 */ /* 0x000fc4000001ff00 */
[----:B------:R-:W-:Y:S01]  /*16c0*/  CS2R R126, SRZ ;  /* 0x00000000007e7805 */ /* 0x000fe2000001ff00 */
[----:B---3--:R-:W-:Y:S01]  /*16d0*/  ULEA UR50, UR9, UR50, 0x18 ;  /* 0x0000003209327291 */ /* 0x008fe2000f8ec03f */
[----:B------:R-:W-:Y:S02]  /*16e0*/  CS2R R128, SRZ ;  /* 0x0000000000807805 */ /* 0x000fe4000001ff00 */
[----:B------:R-:W-:Y:S02]  /*16f0*/  CS2R R130, SRZ ;  /* 0x0000000000827805 */ /* 0x000fe4000001ff00 */
[----:B------:R-:W-:Y:S02]  /*1700*/  CS2R R132, SRZ ;  /* 0x0000000000847805 */ /* 0x000fe4000001ff00 */
[----:B------:R-:W-:Y:S02]  /*1710*/  CS2R R134, SRZ ;  /* 0x0000000000867805 */ /* 0x000fe4000001ff00 */
[----:B------:R-:W-:-:S02]  /*1720*/  CS2R R136, SRZ ;  /* 0x0000000000887805 */ /* 0x000fc4000001ff00 */
[----:B------:R-:W-:Y:S02]  /*1730*/  CS2R R138, SRZ ;  /* 0x00000000008a7805 */ /* 0x000fe4000001ff00 */
[----:B------:R-:W-:Y:S02]  /*1740*/  CS2R R140, SRZ ;  /* 0x00000000008c7805 */ /* 0x000fe4000001ff00 */
[----:B----4-:R-:W-:Y:S02]  /*1750*/  ISETP.GE.AND P0, PT, R3, 0x1, PT ;  /* 0x000000010300780c */ /* 0x010fe40003f06270 */
[----:B------:R-:W-:Y:S02]  /*1760*/  CS2R R142, SRZ ;  /* 0x00000000008e7805 */ /* 0x000fe4000001ff00 */
[----:B-----5:R-:W-:Y:S01]  /*1770*/  R2UR UR7, R0 ;  /* 0x00000000000772ca */ /* 0x020fe200000e0000 */
[----:B------:R-:W-:Y:S01]  /*1780*/  IMAD.MOV.U32 R144, RZ, RZ, RZ ;  /* 0x000000ffff907224 */ /* 0x000fe200078e00ff */
        /* <DEDUP_REMOVED lines=8> */
[----:B-12---:R-:W-:Y:S01]  /*1810*/  IMAD.U32 R5, RZ, RZ, UR48 ;  /* 0x00000030ff057e24 */ /* 0x006fe2000f8e00ff */
[----:B------:R-:W-:Y:S02]  /*1820*/  CS2R R24, SRZ ;  /* 0x0000000000187805 */ /* 0x000fe4000001ff00 */
[----:B------:R-:W-:Y:S01]  /*1830*/  CS2R R26, SRZ ;  /* 0x00000000001a7805 */ /* 0x000fe2000001ff00 */
[----:B------:R-:W-:Y:S01]  /*1840*/  ULEA.HI UR8, UR7, UR7, URZ, 0x1 ;  /* 0x0000000707087291 */ /* 0x000fe2000f8f083f */
[----:B------:R-:W-:Y:S02]  /*1850*/  CS2R R28, SRZ ;  /* 0x00000000001c7805 */ /* 0x000fe4000001ff00 */
[----:B------:R-:W-:Y:S02]  /*1860*/  CS2R R30, SRZ ;  /* 0x00000000001e7805 */ /* 0x000fe4000001ff00 */
[----:B------:R-:W-:Y:S01]  /*1870*/  CS2R R32, SRZ ;  /* 0x0000000000207805 */ /* 0x000fe2000001ff00 */
[----:B------:R-:W-:Y:S01]  /*1880*/  ULOP3.LUT UR8, UR8, 0xffffe, URZ, 0xc0, !UPT ;  /* 0x000ffffe08087892 */ /* 0x000fe2000f8ec03f */
[----:B------:R-:W-:-:S02]  /*1890*/  CS2R R34, SRZ ;  /* 0x0000000000227805 */ /* 0x000fc4000001ff00 */
[----:B------:R-:W-:Y:S02]  /*18a0*/  CS2R R36, SRZ ;  /* 0x0000000000247805 */ /* 0x000fe4000001ff00 */
[----:B------:R-:W-:Y:S01]  /*18b0*/  CS2R R38, SRZ ;  /* 0x0000000000267805 */ /* 0x000fe2000001ff00 */
[----:B------:R-:W-:Y:S01]  /*18c0*/  UIADD3 UR8, UR7, -UR8, URZ ;  /* 0x8000000807087290 */ /* 0x000fe2000fffe03f */
[----:B------:R-:W-:Y:S02]  /*18d0*/  CS2R R40, SRZ ;  /* 0x0000000000287805 */ /* 0x000fe4000001ff00 */
[----:B------:R-:W-:Y:S01]  /*18e0*/  CS2R R42, SRZ ;  /* 0x00000000002a7805 */ /* 0x000fe2000001ff00 */
[----:B------:R-:W-:Y:S01]  /*18f0*/  UMOV UR7, URZ ;  /* 0x0000003f00077c82 */ /* 0x000fe20008000000 */
[----:B------:R-:W-:Y:S01]  /*1900*/  ULEA UR8, UR8, UR50, 0xc ;  /* 0x0000003208087291 */ /* 0x000fe2000f8e603f */
[----:B------:R-:W-:Y:S02]  /*1910*/  CS2R R44, SRZ ;  /* 0x00000000002c7805 */ /* 0x000fe4000001ff00 */
[----:B------:R-:W-:-:S02]  /*1920*/  CS2R R46, SRZ ;  /* 0x00000000002e7805 */ /* 0x000fc4000001ff00 */
[----:B------:R-:W-:Y:S01]  /*1930*/  CS2R R48, SRZ ;  /* 0x0000000000307805 */ /* 0x000fe2000001ff00 */
[----:B------:R-:W-:Y:S01]  /*1940*/  UIADD3 UR8, UR8, 0x6300, URZ ;  /* 0x0000630008087890 */ /* 0x000fe2000fffe03f */
[----:B------:R-:W-:Y:S02]  /*1950*/  CS2R R50, SRZ ;  /* 0x0000000000327805 */ /* 0x000fe4000001ff00 */
[----:B------:R-:W-:Y:S02]  /*1960*/  CS2R R52, SRZ ;  /* 0x0000000000347805 */ /* 0x000fe4000001ff00 */
[----:B------:R-:W-:Y:S01]  /*1970*/  CS2R R54, SRZ ;  /* 0x0000000000367805 */ /* 0x000fe2000001ff00 */
[----:B------:R-:W-:Y:S01]  /*1980*/  USHF.R.U32.HI UR8, URZ, 0x4, UR8 ;  /* 0x000000043f087899 */ /* 0x000fe20008011608 */
[----:B------:R-:W-:Y:S02]  /*1990*/  CS2R R56, SRZ ;  /* 0x0000000000387805 */ /* 0x000fe4000001ff00 */
[----:B------:R-:W-:-:S02]  /*19a0*/  CS2R R58, SRZ ;  /* 0x00000000003a7805 */ /* 0x000fc4000001ff00 */
[----:B------:R-:W-:Y:S01]  /*19b0*/  CS2R R60, SRZ ;  /* 0x00000000003c7805 */ /* 0x000fe2000001ff00 */
[----:B------:R-:W-:Y:S01]  /*19c0*/  ULOP3.LUT UR12, UR8, 0x3fff, URZ, 0xc0, !UPT ;  /* 0x00003fff080c7892 */ /* 0x000fe2000f8ec03f */
        /* <DEDUP_REMOVED lines=12> */
[----:B------:R-:W-:Y:S01]  /*1a90*/  CS2R R86, SRZ ;  /* 0x0000000000567805 */ /* 0x000fe2000001ff00 */
[----:B------:R-:W-:Y:S06]  /*1aa0*/  @!P0 BRA `(.L_x_17) ;  /* 0x0000000800388947 */ /* 0x000fec0003800000 */
[----:B------:R-:W-:-:S13]  /*1ab0*/  ISETP.NE.AND P1, PT, R162, 0x3, PT ;  /* 0x00000003a200780c */ /* 0x000fda0003f25270 */
[----:B------:R-:W-:Y:S05]  /*1ac0*/  @!P1 BRA `(.L_x_18) ;  /* 0x0000000000049947 */ /* 0x000fea0003800000 */
[----:B------:R-:W-:Y:S01]  /*1ad0*/  BPT.TRAP 0x1 ;  /* 0x000000040000795c */ /* 0x000fe20000300000 */
.L_x_18:
[----:B------:R-:W-:Y:S01]  /*1ae0*/  ULEA UR5, UR4, UR50, 0x3 ;  /* 0x0000003204057291 */ /* 0x000fe2000f8e183f */
[----:B------:R-:W-:-:S05]  /*1af0*/  IMAD.U32 R0, RZ, RZ, UR48 ;  /* 0x00000030ff007e24 */ /* 0x000fca000f8e00ff */
[----:B------:R-:W-:-:S04]  /*1b00*/  SHF.L.U32 R0, R0, 0x1f, RZ ;  /* 0x0000001f00007819 */ /* 0x000fc800000006ff */
[----:B------:R1:W2:Y:S01]  /*1b10*/  SYNCS.PHASECHK.TRANS64.TRYWAIT P0, [UR5], R0 ;  /* 0x00000000ff0075a7 */ /* 0x0002a20008000145 */
[----:B------:R-:W-:Y:S05]  /*1b20*/  @!P1 BRA `(.L_x_19) ;  /* 0x0000000000049947 */ /* 0x000fea0003800000 */
[----:B------:R-:W-:Y:S01]  /*1b30*/  BPT.TRAP 0x1 ;  /* 0x000000040000795c */ /* 0x000fe20000300000 */
.L_x_19:
[----:B--2---:R-:W-:Y:S05]  /*1b40*/  @P0 BRA `(.L_x_20) ;  /* 0x0000000000080947 */ /* 0x004fea0003800000 */
[----:B------:R-:W2:Y:S02]  /*1b50*/  SYNCS.PHASECHK.TRANS64.TRYWAIT P0, [UR5], R0 ;  /* 0x00000000ff0075a7 */ /* 0x000ea40008000145 */
[----:B--2---:R-:W-:Y:S05]  /*1b60*/  @!P0 BRA `(.L_x_21) ;  /* 0x0000007800948947 */ /* 0x004fea0003800000 */
.L_x_20:
[----:B------:R-:W-:Y:S01]  /*1b70*/  UIADD3 UR5, UR50, 0x1e300, URZ ;  /* 0x0001e30032057890 */ /* 0x000fe2000fffe03f */
[----:B------:R-:W-:Y:S01]  /*1b80*/  WARPGROUP.ARRIVE ;  /* 0x00000000000079c5 */ /* 0x000fe20000000000 */
[----:B------:R-:W-:Y:S01]  /*1b90*/  ULOP3.LUT UR8, UR12, 0x10000, URZ, 0xfc, !UPT ;  /* 0x000100000c087892 */ /* 0x000fe2000f8efc3f */
[----:B------:R-:W-:Y:S01]  /*1ba0*/  CS2R R98, SRZ ;  /* 0x0000000000627805 */ /* 0x000fe2000001ff00 */
[----:B------:R-:W-:Y:S01]  /*1bb0*/  USHF.R.U32.HI UR5, URZ, 0x4, UR5 ;  /* 0x000000043f057899 */ /* 0x000fe20008011605 */
[----:B------:R-:W-:Y:S01]  /*1bc0*/  MOV R97, RZ ;  /* 0x000000ff00617202 */ /* 0x000fe20000000f00 */
[----:B------:R-:W-:Y:S01]  /*1bd0*/  ULEA UR8, UR4, UR8, 0x9 ;  /* 0x0000000804087291 */ /* 0x000fe2000f8e483f */
[----:B------:R-:W-:Y:S01]  /*1be0*/  CS2R R100, SRZ ;  /* 0x0000000000647805 */ /* 0x000fe2000001ff00 */
[----:B------:R-:W-:Y:S01]  /*1bf0*/  ULOP3.LUT UR5, UR5, 0x3fff, URZ, 0xc0, !UPT ;  /* 0x00003fff05057892 */ /* 0x000fe2000f8ec03f */
[----:B------:R-:W-:Y:S01]  /*1c00*/  CS2R R102, SRZ ;  /* 0x0000000000667805 */ /* 0x000fe2000001ff00 */
[----:B------:R-:W-:Y:S01]  /*1c10*/  UMOV UR9, 0x80000020 ;  /* 0x8000002000097882 */ /* 0x000fe20000000000 */
[----:B------:R-:W-:Y:S01]  /*1c20*/  UMOV UR11, 0x80000020 ;  /* 0x80000020000b7882 */ /* 0x000fe20000000000 */
[----:B------:R-:W-:Y:S01]  /*1c30*/  ULOP3.LUT UR5, UR5, 0x10000, URZ, 0xfc, !UPT ;  /* 0x0001000005057892 */ /* 0x000fe2000f8efc3f */
[----:B------:R-:W-:Y:S01]  /*1c40*/  CS2R R104, SRZ ;  /* 0x0000000000687805 */ /* 0x000fe2000001ff00 */
[----:B------:R-:W-:Y:S01]  /*1c50*/  ULDC UR6, c[0x0][0x50c] ;  /* 0x0001430000067ab9 */ /* 0x000fe20000000800 */
[----:B------:R-:W-:Y:S01]  /*1c60*/  CS2R R106, SRZ ;  /* 0x00000000006a7805 */ /* 0x000fe2000001ff00 */
[----:B------:R-:W-:Y:S01]  /*1c70*/  ULEA UR10, UR4, UR5, 0x9 ;  /* 0x00000005040a7291 */ /* 0x000fe2000f8e483f */
[----:B------:R-:W-:Y:S01]  /*1c80*/  CS2R R108, SRZ ;  /* 0x00000000006c7805 */ /* 0x000fe2000001ff00 */
[----:B------:R-:W-:Y:S01]  /*1c90*/  UISETP.NE.AND UP0, UPT, UR6, 0x2, UPT ;  /* 0x000000020600788c */ /* 0x000fe2000bf05270 */
[----:B------:R-:W-:Y:S01]  /*1ca0*/  CS2R R110, SRZ ;  /* 0x00000000006e7805 */ /* 0x000fe2000001ff00 */
[----:B------:R-:W-:Y:S01]  /*1cb0*/  UMOV UR5, 0x2 ;  /* 0x0000000200057882 */ /* 0x000fe20000000000 */
[----:B------:R-:W-:Y:S01]  /*1cc0*/  CS2R R112, SRZ ;  /* 0x0000000000707805 */ /* 0x000fe2000001ff00 */
[----:B------:R-:W-:Y:S01]  /*1cd0*/  USEL UR6, URZ, 0x1, UP0 ;  /* 0x000000013f067887 */ /* 0x000fe20008000000 */
[----:B------:R-:W-:-:S02]  /*1ce0*/  CS2R R114, SRZ ;  /* 0x0000000000727805 */ /* 0x000fc4000001ff00 */
[----:B------:R-:W-:Y:S01]  /*1cf0*/  CS2R R116, SRZ ;  /* 0x0000000000747805 */ /* 0x000fe2000001ff00 */
[----:B------:R-:W-:Y:S01]  /*1d00*/  QGMMA.64x128x32.F32.E4M3.E4M3 R24, gdesc[UR8], RZ, !UPT, gsb0 ;  /* 0x01e00000081879f3 */ /* 0x000fe2000c0008ff */
[----:B------:R-:W-:Y:S01]  /*1d10*/  UIADD3 UR8, UR8, 0x2, URZ ;  /* 0x0000000208087890 */ /* 0x000fe2000fffe03f */
[----:B------:R-:W-:Y:S01]  /*1d20*/  CS2R R118, SRZ ;  /* 0x0000000000767805 */ /* 0x000fe2000001ff00 */
[----:B------:R-:W-:Y:S01]  /*1d30*/  UIADD3 UR10, UR10, 0x2, URZ ;  /* 0x000000020a0a7890 */ /* 0x000fe2000fffe03f */
[----:B------:R-:W-:Y:S01]  /*1d40*/  ISETP.NE.AND P0, PT, RZ, UR6, PT ;  /* 0x00000006ff007c0c */ /* 0x000fe2000bf05270 */
[----:B------:R-:W-:Y:S01]  /*1d50*/  UMOV UR9, 0x80000020 ;  /* 0x8000002000097882 */ /* 0x000fe20000000000 */
[----:B------:R-:W-:Y:S01]  /*1d60*/  UMOV UR11, 0x80000020 ;  /* 0x80000020000b7882 */ /* 0x000fe20000000000 */
        /* <DEDUP_REMOVED lines=11> */
[----:B------:R-:W-:Y:S01]  /*1e20*/  CS2R R142, SRZ ;  /* 0x00000000008e7805 */ /* 0x000fe2000001ff00 */
[----:B------:R-:W-:Y:S01]  /*1e30*/  IMAD.MOV.U32 R144, RZ, RZ, RZ ;  /* 0x000000ffff907224 */ /* 0x000fe200078e00ff */
[----:B------:R-:W-:Y:S02]  /*1e40*/  CS2R R146, SRZ ;  /* 0x0000000000927805 */ /* 0x000fe4000001ff00 */
[----:B------:R-:W-:-:S02]  /*1e50*/  CS2R R148, SRZ ;  /* 0x0000000000947805 */ /* 0x000fc4000001ff00 */
[----:B------:R-:W-:Y:S02]  /*1e60*/  CS2R R150, SRZ ;  /* 0x0000000000967805 */ /* 0x000fe4000001ff00 */
[----:B------:R-:W-:Y:S02]  /*1e70*/  CS2R R152, SRZ ;  /* 0x0000000000987805 */ /* 0x000fe4000001ff00 */
[----:B------:R-:W-:Y:S02]  /*1e80*/  CS2R R154, SRZ ;  /* 0x00000000009a7805 */ /* 0x000fe4000001ff00 */
[----:B------:R-:W-:Y:S02]  /*1e90*/  CS2R R156, SRZ ;  /* 0x00000000009c7805 */ /* 0x000fe4000001ff00 */
[----:B------:R-:W-:Y:S02]  /*1ea0*/  CS2R R158, SRZ ;  /* 0x00000000009e7805 */ /* 0x000fe4000001ff00 */
[----:B------:R-:W-:Y:S01]  /*1eb0*/  CS2R R160, SRZ ;  /* 0x0000000000a07805 */ /* 0x000fe2000001ff00 */
[----:B------:R-:W-:-:S02]  /*1ec0*/  WARPGROUP.DEPBAR.LE gsb0, 0x0 ;  /* 0x00008000000079c5 */ /* 0x000fc40000010000 */
[----:B------:R-:W-:-:S06]  /*1ed0*/  WARPGROUP.ARRIVE ;  /* 0x00000000000079c5 */ /* 0x000fcc0000000000 */
[----:B------:R-:W-:Y:S03]  /*1ee0*/  QGMMA.64x128x32.F32.E4M3.E4M3 R24, gdesc[UR8], R24, gsb0 ;  /* 0x01e00000081879f3 */ /* 0x000fe60008000818 */
[----:B------:R-:W-:Y:S02]  /*1ef0*/  WARPGROUP.DEPBAR.LE gsb0, 0x0 ;  /* 0x00008000000079c5 */ /* 0x000fe40000010000 */
[----:B------:R-:W-:Y:S05]  /*1f00*/  @!P0 BRA `(.L_x_22) ;  /* 0x0000000400048947 */ /* 0x000fea0003800000 */
[----:B------:R-:W-:Y:S01]  /*1f10*/  FADD R161, RZ, R24 ;  /* 0x00000018ffa17221 */ /* 0x000fe20000000000 */
[----:B------:R-:W-:-:S01]  /*1f20*/  FADD R160, RZ, R25 ;  /* 0x00000019ffa07221 */ /* 0x000fc20000000000 */
        /* <DEDUP_REMOVED lines=62> */
[----:B------:R-:W-:-:S06]  /*2310*/  UMOV UR5, URZ ;  /* 0x0000003f00057c82 */ /* 0x000fcc0008000000 */
.L_x_22:
[----:B------:R-:W-:-:S04]  /*2320*/  UIADD3 UR13, UR4, 0x1, URZ ;  /* 0x00000001040d7890 */ /* 0x000fc8000fffe03f */
[----:B------:R-:W-:-:S04]  /*2330*/  UISETP.NE.AND UP0, UPT, UR13, 0xc, UPT ;  /* 0x0000000c0d00788c */ /* 0x000fc8000bf05270 */
[----:B------:R-:W-:Y:S02]  /*2340*/  USEL UR7, URZ, 0x1, UP0 ;  /* 0x000000013f077887 */ /* 0x000fe40008000000 */
[----:B------:R-:W-:Y:S02]  /*2350*/  USEL UR13, UR13, URZ, UP0 ;  /* 0x0000003f0d0d7287 */ /* 0x000fe40008000000 */
[----:B------:R-:W-:-:S06]  /*2360*/  ULOP3.LUT UR7, UR48, UR7, URZ, 0x3c, !UPT ;  /* 0x0000000730077292 */ /* 0x000fcc000f8e3c3f */
[----:B------:R-:W-:Y:S01]  /*2370*/  IMAD.U32 R5, RZ, RZ, UR7 ;  /* 0x00000007ff057e24 */ /* 0x000fe2000f8e00ff */
[----:B------:R-:W-:-:S06]  /*2380*/  UMOV UR7, 0x1 ;  /* 0x0000000100077882 */ /* 0x000fcc0000000000 */
.L_x_17:
[----:B------:R-:W-:-:S04]  /*2390*/  UISETP.LT.AND UP0, UPT, UR49, 0x1, UPT ;  /* 0x000000013100788c */ /* 0x000fc8000bf01270 */
[----:B------:R-:W-:-:S04]  /*23a0*/  USEL UR8, UR49, 0x1, UP0 ;  /* 0x0000000131087887 */ /* 0x000fc80008000000 */
[----:B------:R-:W-:-:S04]  /*23b0*/  UIADD3 UR8, UR49, -UR8, URZ ;  /* 0x8000000831087290 */ /* 0x000fc8000fffe03f */
[----:B------:R-:W-:-:S06]  /*23c0*/  UISETP.GE.AND UP0, UPT, UR8, 0x1, UPT ;  /* 0x000000010800788c */ /* 0x000fcc000bf06270 */
[----:B------:R-:W-:-:S13]  /*23d0*/  PLOP3.LUT P0, PT, PT, PT, UP0, 0x80, 0x0 ;  /* 0x000000000000781c */ /* 0x000fda0003f0f008 */
[----:B------:R-:W-:Y:S05]  /*23e0*/  @!P0 BRA `(.L_x_23) ;  /* 0x0000000400fc8947 */ /* 0x000fea0003800000 */
[----:B-12---:R-:W-:Y:S01]  /*23f0*/  IMAD.U32 R0, RZ, RZ, UR8 ;  /* 0x00000008ff007e24 */ /* 0x006fe2000f8e00ff */
[----:B------:R-:W-:Y:S01]  /*2400*/  UMOV UR14, UR4 ;  /* 0x00000004000e7c82 */ /* 0x000fe20008000000 */
[----:B------:R-:W-:-:S05]  /*2410*/  ULDC UR15, c[0x0][0x50c] ;  /* 0x00014300000f7ab9 */ /* 0x000fca0000000800 */
.L_x_31:
[----:B------:R-:W-:-:S13]  /*2420*/  ISETP.NE.AND P1, PT, R162, 0x3, PT ;  /* 0x00000003a200780c */ /* 0x000fda0003f25270 */
[----:B-12---:R-:W-:Y:S05]  /*2430*/  @!P1 BRA `(.L_x_24) ;  /* 0x0000000000049947 */ /* 0x006fea0003800000 */
[----:B------:R-:W-:Y:S01]  /*2440*/  BPT.TRAP 0x1 ;  /* 0x000000040000795c */ /* 0x000fe20000300000 */
.L_x_24:
[----:B------:R-:W-:Y:S01]  /*2450*/  ULEA UR8, UR13, UR50, 0x3 ;  /* 0x000000320d087291 */ /* 0x000fe2000f8e183f */
[----:B------:R-:W-:-:S08]  /*2460*/  SHF.L.U32 R3, R5, 0x1f, RZ ;  /* 0x0000001f05037819 */ /* 0x000fd000000006ff */
[----:B------:R1:W2:Y:S01]  /*2470*/  SYNCS.PHASECHK.TRANS64.TRYWAIT P0, [UR8], R3 ;  /* 0x00000003ff0075a7 */ /* 0x0002a20008000148 */
[----:B------:R-:W-:Y:S05]  /*2480*/  @!P1 BRA `(.L_x_25) ;  /* 0x0000000000049947 */ /* 0x000fea0003800000 */
[----:B------:R-:W-:Y:S01]  /*2490*/  BPT.TRAP 0x1 ;  /* 0x000000040000795c */ /* 0x000fe20000300000 */
.L_x_25:
[----:B--2---:R-:W-:Y:S05]  /*24a0*/  @P0 BRA `(.L_x_26) ;  /* 0x0000000000080947 */ /* 0x004fea0003800000 */
[----:B------:R-:W2:Y:S02]  /*24b0*/  SYNCS.PHASECHK.TRANS64.TRYWAIT P0, [UR8], R3 ;  /* 0x00000003ff0075a7 */ /* 0x000ea40008000148 */
[----:B--2---:R-:W-:Y:S05]  /*24c0*/  @!P0 BRA `(.L_x_27) ;  /* 0x0000007000548947 */ /* 0x004fea0003800000 */
.L_x_26:
[----:B------:R-:W-:Y:S01]  /*24d0*/  UIADD3 UR8, UR50, 0x1e300, URZ ;  /* 0x0001e30032087890 */ /* 0x000fe2000fffe03f */
[----:B------:R-:W-:Y:S01]  /*24e0*/  WARPGROUP.ARRIVE ;  /* 0x00000000000079c5 */ /* 0x000fe20000000000 */
[----:B------:R-:W-:Y:S02]  /*24f0*/  UISETP.NE.AND UP0, UPT, UR6, URZ, UPT ;  /* 0x0000003f0600728c */ /* 0x000fe4000bf05270 */
[----:B------:R-:W-:Y:S02]  /*2500*/  USHF.R.U32.HI UR8, URZ, 0x4, UR8 ;  /* 0x000000043f087899 */ /* 0x000fe40008011608 */
[----:B------:R-:W-:Y:S02]  /*2510*/  USEL UR7, UR7, URZ, !UP0 ;  /* 0x0000003f07077287 */ /* 0x000fe4000c000000 */
[----:B------:R-:W-:Y:S02]  /*2520*/  ULOP3.LUT UR6, UR8, 0x3fff, URZ, 0xc0, !UPT ;  /* 0x00003fff08067892 */ /* 0x000fe4000f8ec03f */
[----:B------:R-:W-:-:S02]  /*2530*/  ULOP3.LUT UR8, UR12, 0x10000, URZ, 0xfc, !UPT ;  /* 0x000100000c087892 */ /* 0x000fc4000f8efc3f */
[----:B------:R-:W-:Y:S02]  /*2540*/  ULOP3.LUT UR6, UR6, 0x10000, URZ, 0xfc, !UPT ;  /* 0x0001000006067892 */ /* 0x000fe4000f8efc3f */
[----:B------:R-:W-:Y:S02]  /*2550*/  UISETP.NE.U32.AND UP0, UPT, UR7, URZ, UPT ;  /* 0x0000003f0700728c */ /* 0x000fe4000bf05070 */
[----:B------:R-:W-:Y:S02]  /*2560*/  ULEA UR8, UR13, UR8, 0x9 ;  /* 0x000000080d087291 */ /* 0x000fe4000f8e483f */
[----:B------:R-:W-:Y:S01]  /*2570*/  ULEA UR10, UR13, UR6, 0x9 ;  /* 0x000000060d0a7291 */ /* 0x000fe2000f8e483f */
[----:B------:R-:W-:Y:S01]  /*2580*/  UMOV UR9, 0x80000020 ;  /* 0x8000002000097882 */ /* 0x000fe20000000000 */
[----:B------:R-:W-:Y:S01]  /*2590*/  UMOV UR11, 0x80000020 ;  /* 0x80000020000b7882 */ /* 0x000fe20000000000 */
[----:B------:R-:W-:-:S06]  /*25a0*/  UIADD3 UR5, UR5, 0x2, URZ ;  /* 0x0000000205057890 */ /* 0x000fcc000fffe03f */
[----:B------:R-:W-:Y:S01]  /*25b0*/  QGMMA.64x128x32.F32.E4M3.E4M3 R24, gdesc[UR8], R24, UP0, gsb0 ;  /* 0x01e00000081879f3 */ /* 0x000fe2000b800818 */
[----:B------:R-:W-:Y:S02]  /*25c0*/  UIADD3 UR8, UR8, 0x2, URZ ;  /* 0x0000000208087890 */ /* 0x000fe4000fffe03f */
[----:B------:R-:W-:Y:S01]  /*25d0*/  UIADD3 UR10, UR10, 0x2, URZ ;  /* 0x000000020a0a7890 */ /* 0x000fe2000fffe03f */
[----:B------:R-:W-:Y:S01]  /*25e0*/  UMOV UR9, 0x80000020 ;  /* 0x8000002000097882 */ /* 0x000fe20000000000 */
[----:B------:R-:W-:Y:S01]  /*25f0*/  UMOV UR11, 0x80000020 ;  /* 0x80000020000b7882 */ /* 0x000fe20000000000 */
[----:B------:R-:W-:-:S04]  /*2600*/  UISETP.NE.AND UP0, UPT, UR5, UR15, UPT ;  /* 0x0000000f0500728c */ /* 0x000fc8000bf05270 */
[----:B------:R-:W-:-:S06]  /*2610*/  USEL UR6, URZ, 0x1, UP0 ;  /* 0x000000013f067887 */ /* 0x000fcc0008000000 */
[----:B------:R-:W-:Y:S01]  /*2620*/  ISETP.NE.AND P0, PT, RZ, UR6, PT ;  /* 0x00000006ff007c0c */ /* 0x000fe2000bf05270 */
[----:B------:R-:W-:Y:S02]  /*2630*/  WARPGROUP.DEPBAR.LE gsb0, 0x0 ;  /* 0x00008000000079c5 */ /* 0x000fe40000010000 */
[----:B------:R-:W-:-:S06]  /*2640*/  WARPGROUP.ARRIVE ;  /* 0x00000000000079c5 */ /* 0x000fcc0000000000 */
[----:B------:R-:W-:Y:S03]  /*2650*/  QGMMA.64x128x32.F32.E4M3.E4M3 R24, gdesc[UR8], R24, gsb0 ;  /* 0x01e00000081879f3 */ /* 0x000fe60008000818 */
[----:B------:R-:W-:Y:S02]  /*2660*/  WARPGROUP.DEPBAR.LE gsb0, 0x0 ;  /* 0x00008000000079c5 */ /* 0x000fe40000010000 */
[----:B------:R-:W-:Y:S05]  /*2670*/  @!P0 BRA `(.L_x_28) ;  /* 0x0000000400048947 */ /* 0x000fea0003800000 */
[----:B------:R-:W-:Y:S01]  /*2680*/  FADD R161, R24, R161 ;  /* 0x000000a118a17221 */ /* 0x000fe20000000000 */
[----:B------:R-:W-:-:S01]  /*2690*/  FADD R160, R25, R160 ;  /* 0x000000a019a07221 */ /* 0x000fc20000000000 */
        /* <DEDUP_REMOVED lines=62> */
[----:B------:R-:W-:-:S06]  /*2a80*/  UMOV UR5, URZ ;  /* 0x0000003f00057c82 */ /* 0x000fcc0008000000 */
.L_x_28:
[----:B------:R-:W-:Y:S05]  /*2a90*/  @!P1 BRA `(.L_x_29) ;  /* 0x0000000000049947 */ /* 0x000fea0003800000 */
[----:B------:R-:W-:Y:S01]  /*2aa0*/  BPT.TRAP 0x1 ;  /* 0x000000040000795c */ /* 0x000fe20000300000 */
.L_x_29:
[----:B------:R-:W-:Y:S01]  /*2ab0*/  ULEA UR7, UR14, UR50, 0x3 ;  /* 0x000000320e077291 */ /* 0x000fe2000f8e183f */
[----:B------:R-:W-:-:S03]  /*2ac0*/  ISETP.GT.U32.AND P0, PT, R19, 0x1, PT ;  /* 0x000000011300780c */ /* 0x000fc60003f04070 */
[----:B------:R-:W-:-:S04]  /*2ad0*/  UIADD3 UR7, UR7, 0x60, URZ ;  /* 0x0000006007077890 */ /* 0x000fc8000fffe03f */
[----:B------:R-:W-:-:S09]  /*2ae0*/  UPRMT UR7, URZ, 0x654, UR7 ;  /* 0x000006543f077896 */ /* 0x000fd20008000007 */
[----:B------:R-:W-:Y:S01]  /*2af0*/  SYNCS.ARRIVE.TRANS64.RED.A1T0 RZ, [UR7], RZ ;  /* 0x000000ffffff79a7 */ /* 0x000fe20008100407 */
[----:B------:R-:W-:Y:S05]  /*2b00*/  @P0 BRA `(.L_x_30) ;  /* 0x0000000000040947 */ /* 0x000fea0003800000 */
[----:B------:R-:W-:Y:S01]  /*2b10*/  BPT.TRAP 0x1 ;  /* 0x000000040000795c */ /* 0x000fe20000300000 */
.L_x_30:
[----:B------:R-:W-:Y:S01]  /*2b20*/  UIADD3 UR13, UR13, 0x1, URZ ;  /* 0x000000010d0d7890 */ /* 0x000fe2000fffe03f */
[C---:B------:R-:W-:Y:S01]  /*2b30*/  ISETP.GT.AND P0, PT, R0.reuse, 0x1, PT ;  /* 0x000000010000780c */ /* 0x040fe20003f04270 */
[----:B------:R-:W-:Y:S01]  /*2b40*/  UIADD3 UR14, UR14, 0x1, URZ ;  /* 0x000000010e0e7890 */ /* 0x000fe2000fffe03f */
[----:B------:R-:W-:Y:S01]  /*2b50*/  VIADD R0, R0, 0xffffffff ;  /* 0xffffffff00007836 */ /* 0x000fe20000000000 */
[----:B------:R-:W-:Y:S02]  /*2b60*/  UISETP.NE.AND UP0, UPT, UR13, 0xc, UPT ;  /* 0x0000000c0d00788c */ /* 0x000fe4000bf05270 */
[----:B------:R-:W-:Y:S02]  /*2b70*/  UISETP.NE.AND UP1, UPT, UR14, 0xc, UPT ;  /* 0x0000000c0e00788c */ /* 0x000fe4000bf25270 */
[----:B------:R-:W-:Y:S02]  /*2b80*/  USEL UR7, URZ, 0x1, UP0 ;  /* 0x000000013f077887 */ /* 0x000fe40008000000 */
[----:B------:R-:W-:-:S02]  /*2b90*/  USEL UR13, UR13, URZ, UP0 ;  /* 0x0000003f0d0d7287 */ /* 0x000fc40008000000 */
[----:B------:R-:W-:Y:S02]  /*2ba0*/  USEL UR14, UR14, URZ, UP1 ;  /* 0x0000003f0e0e7287 */ /* 0x000fe40008800000 */
[----:B------:R-:W-:Y:S01]  /*2bb0*/  LOP3.LUT R5, R5, UR7, RZ, 0x3c, !PT ;  /* 0x0000000705057c12 */ /* 0x000fe2000f8e3cff */
[----:B------:R-:W-:Y:S01]  /*2bc0*/  UMOV UR7, 0x1 ;  /* 0x0000000100077882 */ /* 0x000fe20000000000 */
[----:B------:R-:W-:Y:S08]  /*2bd0*/  @P0 BRA `(.L_x_31) ;  /* 0xfffffff800100947 */ /* 0x000ff0000383ffff */
.L_x_23:
[----:B------:R-:W-:Y:S01]  /*2be0*/  UISETP.NE.AND UP0, UPT, UR5, URZ, UPT ;  /* 0x0000003f0500728c */ /* 0x000fe2000bf05270 */
[----:B-12---:R-:W1:Y:S03]  /*2bf0*/  LDC R0, c[0x0][0x28c] ;  /* 0x0000a300ff007b82 */ /* 0x006e660000000800 */
[----:B------:R-:W-:-:S06]  /*2c00*/  USEL UR5, URZ, 0x1, !UP0 ;  /* 0x000000013f057887 */ /* 0x000fcc000c000000 */
[----:B------:R-:W-:Y:S02]  /*2c10*/  ISETP.NE.AND P0, PT, RZ, UR5, PT ;  /* 0x00000005ff007c0c */ /* 0x000fe4000bf05270 */
[----:B-1----:R-:W-:-:S11]  /*2c20*/  ISETP.GE.AND P1, PT, R0, 0x1, PT ;  /* 0x000000010000780c */ /* 0x002fd60003f26270 */
[----:B------:R-:W-:Y:S05]  /*2c30*/  @!P0 BRA `(.L_x_32) ;  /* 0x0000000400008947 */ /* 0x000fea0003800000 */
[----:B------:R-:W-:Y:S01]  /*2c40*/  FADD R161, R24, R161 ;  /* 0x000000a118a17221 */ /* 0x000fe20000000000 */
        /* <DEDUP_REMOVED lines=62> */
[----:B------:R-:W-:-:S07]  /*3030*/  FADD R98, R98, R87 ;  /* 0x0000005762627221 */ /* 0x000fce0000000000 */
.L_x_32:
[----:B------:R-:W-:Y:S05]  /*3040*/  @!P1 BRA `(.L_x_33) ;  /* 0x0000000000409947 */ /* 0x000fea0003800000 */
[----:B------:R-:W-:-:S13]  /*3050*/  ISETP.NE.AND P0, PT, R162, 0x3, PT ;  /* 0x00000003a200780c */ /* 0x000fda0003f05270 */
[----:B------:R-:W-:Y:S05]  /*3060*/  @!P0 BRA `(.L_x_34) ;  /* 0x0000000000048947 */ /* 0x000fea0003800000 */
[----:B------:R-:W-:Y:S01]  /*3070*/  BPT.TRAP 0x1 ;  /* 0x000000040000795c */ /* 0x000fe20000300000 */
.L_x_34:
[----:B------:R-:W-:Y:S01]  /*3080*/  UISETP.LT.AND UP0, UPT, UR49, 0x1, UPT ;  /* 0x000000013100788c */ /* 0x000fe2000bf01270 */
[----:B------:R-:W-:-:S03]  /*3090*/  ISETP.GT.U32.AND P0, PT, R19, 0x1, PT ;  /* 0x000000011300780c */ /* 0x000fc60003f04070 */
[----:B------:R-:W-:-:S04]  /*30a0*/  USEL UR5, UR49, 0x1, UP0 ;  /* 0x0000000131057887 */ /* 0x000fc80008000000 */
[----:B------:R-:W-:-:S04]  /*30b0*/  UIADD3 UR5, UR4, UR49, -UR5 ;  /* 0x0000003104057290 */ /* 0x000fc8000fffe805 */
[----:B------:R-:W-:-:S04]  /*30c0*/  UIMAD.WIDE.U32 UR6, UR5, -0x55555555, URZ ;  /* 0xaaaaaaab050678a5 */ /* 0x000fc8000f8e003f */
[----:B------:R-:W-:-:S04]  /*30d0*/  USHF.R.U32.HI UR6, URZ, 0x3, UR7 ;  /* 0x000000033f067899 */ /* 0x000fc80008011607 */
[----:B------:R-:W-:-:S04]  /*30e0*/  UIMAD UR5, UR6, -0xc, UR5 ;  /* 0xfffffff4060578a4 */ /* 0x000fc8000f8e0205 */
[----:B------:R-:W-:-:S04]  /*30f0*/  ULEA UR5, UR5, UR50, 0x3 ;  /* 0x0000003205057291 */ /* 0x000fc8000f8e183f */
[----:B------:R-:W-:-:S04]  /*3100*/  UIADD3 UR5, UR5, 0x60, URZ ;  /* 0x0000006005057890 */ /* 0x000fc8000fffe03f */
[----:B------:R-:W-:-:S09]  /*3110*/  UPRMT UR5, URZ, 0x654, UR5 ;  /* 0x000006543f057896 */ /* 0x000fd20008000005 */
[----:B------:R-:W-:Y:S01]  /*3120*/  SYNCS.ARRIVE.TRANS64.RED.A1T0 RZ, [UR5], RZ ;  /* 0x000000ffffff79a7 */ /* 0x000fe20008100405 */
[----:B------:R-:W-:Y:S05]  /*3130*/  @P0 BRA `(.L_x_33) ;  /* 0x0000000000040947 */ /* 0x000fea0003800000 */
[----:B------:R-:W-:Y:S01]  /*3140*/  BPT.TRAP 0x1 ;  /* 0x000000040000795c */ /* 0x000fe20000300000 */
.L_x_33:
[----:B------:R-:W-:Y:S01]  /*3150*/  UIADD3 UR6, UR50, 0x200, URZ ;  /* 0x0000020032067890 */ /* 0x000fe2000fffe03f */
[----:B------:R-:W-:Y:S01]  /*3160*/  R2UR UR46, R23 ;  /* 0x00000000172e72ca */ /* 0x000fe200000e0000 */
[----:B------:R-:W-:Y:S01]  /*3170*/  UIADD3 UR51, UR49, UR4, URZ ;  /* 0x0000000431337290 */ /* 0x000fe2000fffe03f */
[----:B------:R-:W-:Y:S01]  /*3180*/  R2UR UR45, R22 ;  /* 0x00000000162d72ca */ /* 0x000fe200000e0000 */
[----:B------:R-:W-:Y:S02]  /*3190*/  UISETP.GE.U32.AND UP1, UPT, UR49, 0xc, UPT ;  /* 0x0000000c3100788c */ /* 0x000fe4000bf26070 */
[----:B------:R-:W-:Y:S02]  /*31a0*/  ULOP3.LUT UP2, URZ, UR6, 0x9f, URZ, 0xc0, !UPT ;  /* 0x0000009f063f7892 */ /* 0x000fe4000f84c03f */
[----:B------:R-:W-:-:S04]  /*31b0*/  UISETP.GT.U32.AND UP0, UPT, UR51, 0xb, UPT ;  /* 0x0000000b3300788c */ /* 0x000fc8000bf04070 */
[----:B------:R-:W-:Y:S01]  /*31c0*/  UISETP.LT.U32.AND UP0, UPT, UR49, 0xc, UP0 ;  /* 0x0000000c3100788c */ /* 0x000fe20008701070 */
[----:B------:R-:W-:Y:S01]  /*31d0*/  PLOP3.LUT P0, PT, PT, PT, UP2, 0x80, 0x0 ;  /* 0x000000000000781c */ /* 0x000fe20003f0f028 */
[----:B------:R-:W-:Y:S02]  /*31e0*/  USHF.L.U32 UR46, UR46, 0x7, URZ ;  /* 0x000000072e2e7899 */ /* 0x000fe4000800063f */
[----:B------:R-:W-:Y:S02]  /*31f0*/  @UP1 UIMAD.WIDE.U32 UR4, UR51, -0x55555555, URZ ;  /* 0xaaaaaaab330418a5 */ /* 0x000fe4000f8e003f */
[----:B------:R-:W-:Y:S02]  /*3200*/  USEL UR6, URZ, 0x1, !UP0 ;  /* 0x000000013f067887 */ /* 0x000fe4000c000000 */
[----:B------:R-:W-:Y:S02]  /*3210*/  @UP1 USHF.R.U32.HI UR4, URZ, 0x3, UR5 ;  /* 0x000000033f041899 */ /* 0x000fe40008011605 */
[----:B------:R-:W-:-:S02]  /*3220*/  ULOP3.LUT UR48, UR48, UR6, URZ, 0x3c, !UPT ;  /* 0x0000000630307292 */ /* 0x000fc4000f8e3c3f */
[----:B------:R-:W-:Y:S02]  /*3230*/  USHF.L.U32 UR45, UR45, 0x7, URZ ;  /* 0x000000072d2d7899 */ /* 0x000fe4000800063f */
[----:B------:R-:W-:Y:S01]  /*3240*/  @UP1 ULOP3.LUT UR48, UR48, 0x1, UR4, 0x78, !UPT ;  /* 0x0000000130301892 */ /* 0x000fe2000f8e7804 */
[----:B------:R-:W-:Y:S11]  /*3250*/  @!P0 BRA `(.L_x_35) ;  /* 0x0000000000408947 */ /* 0x000ff60003800000 */
[----:B------:R-:W-:Y:S01]  /*3260*/  MOV R0, 0x0 ;  /* 0x0000000000007802 */ /* 0x000fe20000000f00 */
[----:B------:R-:W-:Y:S01]  /*3270*/  ULDC.64 UR4, c[0x4][0x70] ;  /* 0x01001c0000047ab9 */ /* 0x000fe20000000a00 */
[----:B------:R-:W-:Y:S01]  /*3280*/  ULDC.64 UR6, c[0x4][0x8] ;  /* 0x0100020000067ab9 */ /* 0x000fe20000000a00 */
[----:B------:R-:W-:Y:S01]  /*3290*/  MOV R4, UR4 ;  /* 0x0000000400047c02 */ /* 0x000fe20008000f00 */
[----:B------:R1:W2:Y:S01]  /*32a0*/  LDC.64 R14, c[0x4][R0] ;  /* 0x01000000000e7b82 */ /* 0x0002a20000000a00 */
[----:B------:R-:W-:Y:S01]  /*32b0*/  IMAD.U32 R5, RZ, RZ, UR5 ;  /* 0x00000005ff057e24 */ /* 0x000fe2000f8e00ff */
[----:B------:R-:W-:Y:S01]  /*32c0*/  ULDC.64 UR4, c[0x4][0x78] ;  /* 0x01001e0000047ab9 */ /* 0x000fe20000000a00 */
[----:B------:R-:W-:Y:S01]  /*32d0*/  IMAD.U32 R10, RZ, RZ, UR6 ;  /* 0x00000006ff0a7e24 */ /* 0x000fe2000f8e00ff */
[----:B------:R-:W-:Y:S01]  /*32e0*/  MOV R11, UR7 ;  /* 0x00000007000b7c02 */ /* 0x000fe20008000f00 */
[----:B------:R-:W-:Y:S02]  /*32f0*/  IMAD.U32 R6, RZ, RZ, UR4 ;  /* 0x00000004ff067e24 */ /* 0x000fe4000f8e00ff */
[----:B------:R-:W-:-:S02]  /*3300*/  IMAD.U32 R7, RZ, RZ, UR5 ;  /* 0x00000005ff077e24 */ /* 0x000fc4000f8e00ff */
[----:B------:R-:W-:Y:S02]  /*3310*/  IMAD.MOV.U32 R8, RZ, RZ, 0x70 ;  /* 0x00000070ff087424 */ /* 0x000fe400078e00ff */
[----:B------:R-:W-:Y:S02]  /*3320*/  IMAD.MOV.U32 R12, RZ, RZ, 0x1 ;  /* 0x00000001ff0c7424 */ /* 0x000fe400078e00ff */
[----:B-1----:R-:W-:-:S07]  /*3330*/  IMAD.MOV.U32 R13, RZ, RZ, RZ ;  /* 0x000000ffff0d7224 */ /* 0x002fce00078e00ff */
[----:B------:R-:W-:-:S07]  /*3340*/  LEPC R20, `(.L_x_35) ;  /* 0x000000001014794e */ /* 0x000fce0000000000 */
[----:B--2---:R-:W-:Y:S05]  /*3350*/  CALL.ABS.NOINC R14 ;  /* 0x000000000e007343 */ /* 0x004fea0003c00000 */
.L_x_35:
[----:B------:R-:W-:-:S04]  /*3360*/  UIADD3 UR4, UR50, 0x4200, URZ ;  /* 0x0000420032047890 */ /* 0x000fc8000fffe03f */
[----:B------:R-:W-:-:S06]  /*3370*/  ULOP3.LUT UP0, URZ, UR4, 0x9f, URZ, 0xc0, !UPT ;  /* 0x0000009f043f7892 */ /* 0x000fcc000f80c03f */
[----:B------:R-:W-:-:S13]  /*3380*/  PLOP3.LUT P0, PT, PT, PT, UP0, 0x80, 0x0 ;  /* 0x000000000000781c */ /* 0x000fda0003f0f008 */
[----:B------:R-:W-:Y:S05]  /*3390*/  @!P0 BRA `(.L_x_36) ;  /* 0x0000000000408947 */ /* 0x000fea0003800000 */
[----:B------:R-:W-:Y:S01]  /*33a0*/  MOV R0, 0x0 ;  /* 0x0000000000007802 */ /* 0x000fe20000000f00 */
[----:B------:R-:W-:Y:S01]  /*33b0*/  ULDC.64 UR4, c[0x4][0x70] ;  /* 0x01001c0000047ab9 */ /* 0x000fe20000000a00 */
[----:B------:R-:W-:Y:S01]  /*33c0*/  ULDC.64 UR6, c[0x4][0x78] ;  /* 0x01001e0000067ab9 */ /* 0x000fe20000000a00 */
[----:B------:R-:W-:Y:S01]  /*33d0*/  IMAD.U32 R4, RZ, RZ, UR4 ;  /* 0x00000004ff047e24 */ /* 0x000fe2000f8e00ff */
[----:B------:R1:W2:Y:S01]  /*33e0*/  LDC.64 R14, c[0x4][R0] ;  /* 0x01000000000e7b82 */ /* 0x0002a20000000a00 */
[----:B------:R-:W-:Y:S01]  /*33f0*/  MOV R5, UR5 ;  /* 0x0000000500057c02 */ /* 0x000fe20008000f00 */
[----:B------:R-:W-:Y:S01]  /*3400*/  ULDC.64 UR4, c[0x4][0x10] ;  /* 0x0100040000047ab9 */ /* 0x000fe20000000a00 */
[----:B------:R-:W-:Y:S01]  /*3410*/  IMAD.U32 R6, RZ, RZ, UR6 ;  /* 0x00000006ff067e24 */ /* 0x000fe2000f8e00ff */
[----:B------:R-:W-:Y:S01]  /*3420*/  MOV R8, 0x70 ;  /* 0x0000007000087802 */ /* 0x000fe20000000f00 */
[----:B------:R-:W-:Y:S02]  /*3430*/  IMAD.U32 R7, RZ, RZ, UR7 ;  /* 0x00000007ff077e24 */ /* 0x000fe4000f8e00ff */
[----:B------:R-:W-:-:S02]  /*3440*/  IMAD.U32 R10, RZ, RZ, UR4 ;  /* 0x00000004ff0a7e24 */ /* 0x000fc4000f8e00ff */
[----:B------:R-:W-:Y:S02]  /*3450*/  IMAD.U32 R11, RZ, RZ, UR5 ;  /* 0x00000005ff0b7e24 */ /* 0x000fe4000f8e00ff */
[----:B------:R-:W-:Y:S02]  /*3460*/  IMAD.MOV.U32 R12, RZ, RZ, 0x1 ;  /* 0x00000001ff0c7424 */ /* 0x000fe400078e00ff */
[----:B-1----:R-:W-:-:S07]  /*3470*/  IMAD.MOV.U32 R13, RZ, RZ, RZ ;  /* 0x000000ffff0d7224 */ /* 0x002fce00078e00ff */
[----:B------:R-:W-:-:S07]  /*3480*/  LEPC R20, `(.L_x_36) ;  /* 0x000000001014794e */ /* 0x000fce0000000000 */
[----:B--2---:R-:W-:Y:S05]  /*3490*/  CALL.ABS.NOINC R14 ;  /* 0x000000000e007343 */ /* 0x004fea0003c00000 */
.L_x_36:
[----:B------:R-:W1:Y:S01]  /*34a0*/  LDC.64 R12, c[0x0][0x590] ;  /* 0x00016400ff0c7b82 */ /* 0x000e620000000a00 */
[----:B------:R-:W-:Y:S01]  /*34b0*/  SHF.R.U32.HI R0, RZ, 0x2, R18 ;  /* 0x00000002ff007819 */ /* 0x000fe20000011612 */
[----:B------:R-:W-:Y:S01]  /*34c0*/  ULDC UR4, c[0x0][0x284] ;  /* 0x0000a10000047ab9 */ /* 0x000fe20000000800 */
[----:B------:R-:W-:Y:S02]  /*34d0*/  LOP3.LUT R8, R18, 0xe0, RZ, 0xc0, !PT ;  /* 0x000000e012087812 */ /* 0x000fe400078ec0ff */
[----:B------:R-:W-:Y:S02]  /*34e0*/  LOP3.LUT R9, R0, 0x7, RZ, 0xc0, !PT ;  /* 0x0000000700097812 */ /* 0x000fe400078ec0ff */
[----:B------:R-:W-:Y:S01]  /*34f0*/  LOP3.LUT R3, R18, 0x3, RZ, 0xc0, !PT ;  /* 0x0000000312037812 */ /* 0x000fe200078ec0ff */
[----:B------:R-:W2:Y:S01]  /*3500*/  LDC R4, c[0x0][0x288] ;  /* 0x0000a200ff047b82 */ /* 0x000ea20000000800 */
[----:B------:R-:W-:-:S04]  /*3510*/  SHF.R.U32.HI R0, RZ, 0x1, R8 ;  /* 0x00000001ff007819 */ /* 0x000fc80000011608 */
[----:B------:R-:W-:-:S05]  /*3520*/  IADD3 R0, -R0, UR4, -R9 ;  /* 0x0000000400007c10 */ /* 0x000fca000fffe909 */
[----:B------:R-:W-:Y:S01]  /*3530*/  IMAD R23, R23, -0x80, R0 ;  /* 0xffffff8017177824 */ /* 0x000fe200078e0200 */
[----:B-1----:R-:W-:-:S04]  /*3540*/  ISETP.NE.U32.AND P2, PT, R12, RZ, PT ;  /* 0x000000ff0c00720c */ /* 0x002fc80003f45070 */
[----:B------:R-:W-:Y:S01]  /*3550*/  ISETP.NE.AND.EX P2, PT, R13, RZ, PT, P2 ;  /* 0x000000ff0d00720c */ /* 0x000fe20003f45320 */
[----:B--2---:R-:W-:-:S04]  /*3560*/  IMAD R3, R3, -0x2, R4 ;  /* 0xfffffffe03037824 */ /* 0x004fc800078e0204 */
[----:B------:R-:W-:-:S08]  /*3570*/  IMAD R22, R22, -0x80, R3 ;  /* 0xffffff8016167824 */ /* 0x000fd000078e0203 */
[----:B------:R-:W-:Y:S05]  /*3580*/  @!P2 BRA `(.L_x_37) ;  /* 0x000000000054a947 */ /* 0x000fea0003800000 */
[----:B------:R-:W-:Y:S02]  /*3590*/  ULDC.64 UR4, c[0x0][0x588] ;  /* 0x0001620000047ab9 */ /* 0x000fe40000000a00 */
[----:B------:R-:W-:-:S04]  /*35a0*/  ISETP.NE.U32.AND P0, PT, RZ, UR4, PT ;  /* 0x00000004ff007c0c */ /* 0x000fc8000bf05070 */
[----:B------:R-:W-:-:S13]  /*35b0*/  ISETP.NE.AND.EX P0, PT, RZ, UR5, PT, P0 ;  /* 0x00000005ff007c0c */ /* 0x000fda000bf05300 */
[----:B------:R-:W-:Y:S05]  /*35c0*/  @!P0 BRA `(.L_x_38) ;  /* 0x0000000000288947 */ /* 0x000fea0003800000 */
[----:B------:R-:W1:Y:S01]  /*35d0*/  LDC.64 R4, c[0x0][0x588] ;  /* 0x00016200ff047b82 */ /* 0x000e620000000a00 */
[----:B------:R-:W-:-:S04]  /*35e0*/  IMAD R3, R12, UR47, RZ ;  /* 0x0000002f0c037c24 */ /* 0x000fc8000f8e02ff */
[----:B-1----:R-:W-:-:S05]  /*35f0*/  IMAD.WIDE R4, R3, 0x4, R4 ;  /* 0x0000000403047825 */ /* 0x002fca00078e0204 */
[----:B------:R-:W2:Y:S01]  /*3600*/  LDG.E R89, desc[UR40][R4.64] ;  /* 0x0000002804597981 */ /* 0x000ea2000c1e1900 */
[----:B------:R-:W-:Y:S01]  /*3610*/  IMAD.MOV.U32 R88, RZ, RZ, 0x1 ;  /* 0x00000001ff587424 */ /* 0x000fe200078e00ff */
[----:B------:R-:W-:Y:S01]  /*3620*/  MOV R93, 0x1 ;  /* 0x00000001005d7802 */ /* 0x000fe20000000f00 */
[----:B------:R-:W-:Y:S02]  /*3630*/  IMAD.MOV.U32 R92, RZ, RZ, 0x1 ;  /* 0x00000001ff5c7424 */ /* 0x000fe400078e00ff */
[--C-:B--2---:R-:W-:Y:S02]  /*3640*/  IMAD.MOV.U32 R94, RZ, RZ, R89.reuse ;  /* 0x000000ffff5e7224 */ /* 0x104fe400078e0059 */
[----:B------:R-:W-:Y:S01]  /*3650*/  IMAD.MOV.U32 R145, RZ, RZ, R89 ;  /* 0x000000ffff917224 */ /* 0x000fe200078e0059 */
[----:B------:R-:W-:Y:S06]  /*3660*/  BRA `(.L_x_37) ;  /* 0x00000000001c7947 */ /* 0x000fec0003800000 */
.L_x_38:
[----:B------:R-:W-:Y:S01]  /*3670*/  ULDC UR4, c[0x0][0x580] ;  /* 0x0001600000047ab9 */ /* 0x000fe20000000800 */
[----:B------:R-:W-:Y:S01]  /*3680*/  IMAD.MOV.U32 R88, RZ, RZ, 0x1 ;  /* 0x00000001ff587424 */ /* 0x000fe200078e00ff */
[----:B------:R-:W-:Y:S01]  /*3690*/  MOV R93, 0x1 ;  /* 0x00000001005d7802 */ /* 0x000fe20000000f00 */
[----:B------:R-:W-:Y:S02]  /*36a0*/  IMAD.MOV.U32 R92, RZ, RZ, 0x1 ;  /* 0x00000001ff5c7424 */ /* 0x000fe400078e00ff */
[----:B------:R-:W-:Y:S02]  /*36b0*/  IMAD.U32 R89, RZ, RZ, UR4 ;  /* 0x00000004ff597e24 */ /* 0x000fe4000f8e00ff */
[----:B------:R-:W-:Y:S02]  /*36c0*/  IMAD.U32 R94, RZ, RZ, UR4 ;  /* 0x00000004ff5e7e24 */ /* 0x000fe4000f8e00ff */
[----:B------:R-:W-:-:S07]  /*36d0*/  IMAD.U32 R145, RZ, RZ, UR4 ;  /* 0x00000004ff917e24 */ /* 0x000fce000f8e00ff */
.L_x_37:
[----:B------:R-:W1:Y:S02]  /*36e0*/  LDC.64 R6, c[0x0][0x5b0] ;  /* 0x00016c00ff067b82 */ /* 0x000e640000000a00 */
[----:B-1----:R-:W-:-:S04]  /*36f0*/  ISETP.NE.U32.AND P0, PT, R6, RZ, PT ;  /* 0x000000ff0600720c */ /* 0x002fc80003f05070 */
[----:B------:R-:W-:-:S13]  /*3700*/  ISETP.NE.AND.EX P0, PT, R7, RZ, PT, P0 ;  /* 0x000000ff0700720c */ /* 0x000fda0003f05300 */
        /* <DEDUP_REMOVED lines=8> */
[----:B------:R1:W5:Y:S01]  /*3790*/  LDG.E R91, desc[UR40][R4.64] ;  /* 0x00000028045b7981 */ /* 0x000362000c1e1900 */
[----:B------:R-:W-:Y:S05]  /*37a0*/  BRA `(.L_x_39) ;  /* 0x0000000000087947 */ /* 0x000fea0003800000 */
.L_x_40:
[----:B------:R-:W-:Y:S02]  /*37b0*/  ULDC UR4, c[0x0][0x5a0] ;  /* 0x0001680000047ab9 */ /* 0x000fe40000000800 */
[----:B------:R-:W-:-:S07]  /*37c0*/  IMAD.U32 R91, RZ, RZ, UR4 ;  /* 0x00000004ff5b7e24 */ /* 0x000fce000f8e00ff */
.L_x_39:
[----:B------:R-:W2:Y:S01]  /*37d0*/  LDC.64 R10, c[0x0][0x5c0] ;  /* 0x00017000ff0a7b82 */ /* 0x000ea20000000a00 */
[----:B------:R-:W-:Y:S01]  /*37e0*/  ULDC.64 UR4, c[0x0][0x588] ;  /* 0x0001620000047ab9 */ /* 0x000fe20000000a00 */
[----:B------:R-:W-:Y:S02]  /*37f0*/  ISETP.EQ.U32.AND P3, PT, R12, RZ, PT ;  /* 0x000000ff0c00720c */ /* 0x000fe40003f62070 */
[----:B------:R-:W-:Y:S02]  /*3800*/  ISETP.NE.U32.AND P4, PT, RZ, UR4, PT ;  /* 0x00000004ff007c0c */ /* 0x000fe4000bf85070 */
[----:B------:R-:W-:Y:S02]  /*3810*/  LOP3.LUT P5, RZ, R93, 0xff, RZ, 0xc0, !PT ;  /* 0x000000ff5dff7812 */ /* 0x000fe400078ac0ff */
[----:B------:R-:W3:Y:S01]  /*3820*/  LDC R6, c[0x0][0x5c8] ;  /* 0x00017200ff067b82 */ /* 0x000ee20000000800 */
[----:B------:R-:W-:Y:S02]  /*3830*/  ISETP.NE.AND.EX P4, PT, RZ, UR5, PT, P4 ;  /* 0x00000005ff007c0c */ /* 0x000fe4000bf85340 */
[----:B------:R-:W-:-:S02]  /*3840*/  FSEL R0, R145, R94, !P5 ;  /* 0x0000005e91007208 */ /* 0x000fc40006800000 */
[----:B------:R-:W-:Y:S02]  /*3850*/  ISETP.EQ.OR.EX P3, PT, R13, RZ, !P4, P3 ;  /* 0x000000ff0d00720c */ /* 0x000fe40006762730 */
[----:B------:R-:W-:Y:S02]  /*3860*/  PLOP3.LUT P1, PT, PT, PT, PT, 0x8, 0x0 ;  /* 0x000000000000781c */ /* 0x000fe40003f2e170 */
[----:B------:R-:W-:Y:S02]  /*3870*/  PLOP3.LUT P4, PT, P4, PT, PT, 0x8, 0x0 ;  /* 0x000000000000781c */ /* 0x000fe4000278e170 */
[C---:B------:R-:W-:Y:S02]  /*3880*/  FSEL R94, R89.reuse, R94, !P2 ;  /* 0x0000005e595e7208 */ /* 0x040fe40005000000 */
[----:B------:R-:W-:Y:S02]  /*3890*/  FSEL R0, R89, R0, !P2 ;  /* 0x0000000059007208 */ /* 0x000fe40005000000 */
[----:B--2---:R-:W-:-:S04]  /*38a0*/  ISETP.NE.U32.AND P0, PT, R10, RZ, PT ;  /* 0x000000ff0a00720c */ /* 0x004fc80003f05070 */
[----:B------:R-:W-:-:S04]  /*38b0*/  ISETP.NE.AND.EX P0, PT, R11, RZ, PT, P0 ;  /* 0x000000ff0b00720c */ /* 0x000fc80003f05300 */
[----:B---3--:R-:W-:Y:S01]  /*38c0*/  FSEL R6, R6, RZ, !P0 ;  /* 0x000000ff06067208 */ /* 0x008fe20004000000 */
[----:B------:R-:W-:Y:S08]  /*38d0*/  @!P3 BRA `(.L_x_41) ;  /* 0x00000000003cb947 */ /* 0x000ff00003800000 */
[----:B------:R-:W-:Y:S04]  /*38e0*/  BSSY B0, `(.L_x_41) ;  /* 0x000000e000007945 */ /* 0x000fe80003800000 */
[----:B------:R-:W-:Y:S05]  /*38f0*/  @!P2 BRA `(.L_x_42) ;  /* 0x000000000024a947 */ /* 0x000fea0003800000 */
[----:B------:R-:W-:Y:S02]  /*3900*/  LOP3.LUT P3, RZ, R92, 0xff, RZ, 0xc0, !PT ;  /* 0x000000ff5cff7812 */ /* 0x000fe4000786c0ff */
[----:B------:R-:W-:Y:S02]  /*3910*/  PLOP3.LUT P1, PT, P4, PT, PT, 0x80, 0x0 ;  /* 0x000000000000781c */ /* 0x000fe4000272f070 */
[----:B------:R-:W-:-:S09]  /*3920*/  PRMT R93, RZ, 0x7610, R93 ;  /* 0x00007610ff5d7816 */ /* 0x000fd2000000005d */
[----:B------:R-:W-:Y:S05]  /*3930*/  @!P3 BRA `(.L_x_43) ;  /* 0x000000000020b947 */ /* 0x000fea0003800000 */
[----:B------:R-:W-:Y:S01]  /*3940*/  FSETP.EQ.AND P1, PT, R89, RZ, PT ;  /* 0x000000ff5900720b */ /* 0x000fe20003f22000 */
[----:B------:R-:W-:Y:S01]  /*3950*/  IMAD.MOV.U32 R0, RZ, RZ, R89 ;  /* 0x000000ffff007224 */ /* 0x000fe200078e0059 */
[----:B------:R-:W-:Y:S02]  /*3960*/  MOV R94, R89 ;  /* 0x00000059005e7202 */ /* 0x000fe40000000f00 */
[----:B------:R-:W-:Y:S01]  /*3970*/  PRMT R93, R92, 0x7610, R93 ;  /* 0x000076105c5d7816 */ /* 0x000fe2000000005d */
[----:B------:R-:W-:Y:S08]  /*3980*/  BRA `(.L_x_43) ;  /* 0x00000000000c7947 */ /* 0x000ff00003800000 */
.L_x_42:
[----:B------:R-:W-:Y:S01]  /*3990*/  FSETP.EQ.AND P1, PT, R89, RZ, PT ;  /* 0x000000ff5900720b */ /* 0x000fe20003f22000 */
[--C-:B------:R-:W-:Y:S02]  /*39a0*/  IMAD.MOV.U32 R94, RZ, RZ, R89.reuse ;  /* 0x000000ffff5e7224 */ /* 0x100fe400078e0059 */
[----:B------:R-:W-:-:S10]  /*39b0*/  IMAD.MOV.U32 R0, RZ, RZ, R89 ;  /* 0x000000ffff007224 */ /* 0x000fd400078e0059 */
.L_x_43:
[----:B------:R-:W-:Y:S05]  /*39c0*/  BSYNC B0 ;  /* 0x0000000000007941 */ /* 0x000fea0003800000 */
.L_x_41:
[----:B------:R-:W-:Y:S04]  /*39d0*/  BSSY B0, `(.L_x_44) ;  /* 0x000000f000007945 */ /* 0x000fe80003800000 */
[----:B------:R-:W-:Y:S05]  /*39e0*/  @!P2 BRA `(.L_x_45) ;  /* 0x000000000028a947 */ /* 0x000fea0003800000 */
[----:B------:R-:W-:Y:S02]  /*39f0*/  LOP3.LUT P2, RZ, R88, 0xff, RZ, 0xc0, !PT ;  /* 0x000000ff58ff7812 */ /* 0x000fe4000784c0ff */
[----:B------:R-:W-:Y:S02]  /*3a00*/  PRMT R92, RZ, 0x7610, R92 ;  /* 0x00007610ff5c7816 */ /* 0x000fe4000000005c */
[----:B------:R-:W-:-:S09]  /*3a10*/  PRMT R93, RZ, 0x7610, R93 ;  /* 0x00007610ff5d7816 */ /* 0x000fd2000000005d */
[----:B------:R-:W-:Y:S05]  /*3a20*/  @!P2 BRA `(.L_x_46) ;  /* 0x000000000024a947 */ /* 0x000fea0003800000 */
[----:B------:R-:W-:Y:S01]  /*3a30*/  FSETP.EQ.AND P4, PT, R89, RZ, PT ;  /* 0x000000ff5900720b */ /* 0x000fe20003f82000 */
[----:B------:R-:W-:Y:S01]  /*3a40*/  IMAD.MOV.U32 R94, RZ, RZ, R89 ;  /* 0x000000ffff5e7224 */ /* 0x000fe200078e0059 */
[C---:B------:R-:W-:Y:S02]  /*3a50*/  PRMT R92, R88.reuse, 0x7610, R92 ;  /* 0x00007610585c7816 */ /* 0x040fe4000000005c */
[----:B------:R-:W-:Y:S02]  /*3a60*/  PRMT R93, R88, 0x7610, R93 ;  /* 0x00007610585d7816 */ /* 0x000fe4000000005d */
[----:B------:R-:W-:Y:S01]  /*3a70*/  MOV R0, R89 ;  /* 0x0000005900007202 */ /* 0x000fe20000000f00 */
[----:B------:R-:W-:Y:S06]  /*3a80*/  BRA `(.L_x_46) ;  /* 0x00000000000c7947 */ /* 0x000fec0003800000 */
.L_x_45:
[----:B------:R-:W-:Y:S01]  /*3a90*/  FSETP.EQ.AND P4, PT, R89, RZ, PT ;  /* 0x000000ff5900720b */ /* 0x000fe20003f82000 */
[--C-:B------:R-:W-:Y:S02]  /*3aa0*/  IMAD.MOV.U32 R94, RZ, RZ, R89.reuse ;  /* 0x000000ffff5e7224 */ /* 0x100fe400078e0059 */
[----:B------:R-:W-:-:S10]  /*3ab0*/  IMAD.MOV.U32 R0, RZ, RZ, R89 ;  /* 0x000000ffff007224 */ /* 0x000fd400078e0059 */
.L_x_46:
[----:B------:R-:W-:Y:S05]  /*3ac0*/  BSYNC B0 ;  /* 0x0000000000007941 */ /* 0x000fea0003800000 */
.L_x_44:
[----:B------:R-:W-:Y:S01]  /*3ad0*/  IMAD.MOV.U32 R7, RZ, RZ, RZ ;  /* 0x000000ffff077224 */ /* 0x000fe200078e00ff */
[----:B-1----:R-:W-:Y:S01]  /*3ae0*/  MOV R4, R6 ;  /* 0x0000000600047202 */ /* 0x002fe20000000f00 */
[----:B------:R-:W-:Y:S01]  /*3af0*/  IMAD.MOV.U32 R3, RZ, RZ, RZ ;  /* 0x000000ffff037224 */ /* 0x000fe200078e00ff */
[----:B------:R-:W-:Y:S06]  /*3b00*/  @!P0 BRA `(.L_x_47) ;  /* 0x0000000000608947 */ /* 0x000fec0003800000 */
[----:B------:R-:W-:Y:S01]  /*3b10*/  SHF.R.U32.HI R8, RZ, 0x5, R8 ;  /* 0x00000005ff087819 */ /* 0x000fe20000011608 */
[----:B------:R-:W1:Y:S01]  /*3b20*/  LDC.64 R12, c[0x0][0x5d0] ;  /* 0x00017400ff0c7b82 */ /* 0x000e620000000a00 */
[----:B------:R-:W-:Y:S01]  /*3b30*/  USHF.R.S32.HI UR4, URZ, 0x1f, UR47 ;  /* 0x0000001f3f047899 */ /* 0x000fe2000801142f */
[----:B------:R-:W-:Y:S02]  /*3b40*/  ISETP.GE.AND P0, PT, R22, 0x1, PT ;  /* 0x000000011600780c */ /* 0x000fe40003f06270 */
[----:B------:R-:W-:Y:S02]  /*3b50*/  IMAD.SHL.U32 R4, R8, 0x10, RZ ;  /* 0x0000001008047824 */ /* 0x000fe400078e00ff */
[C---:B------:R-:W-:Y:S02]  /*3b60*/  ISETP.LT.OR P2, PT, R23.reuse, 0x9, !P0 ;  /* 0x000000091700780c */ /* 0x040fe40004741670 */
[----:B------:R-:W-:Y:S02]  /*3b70*/  ISETP.LT.OR P0, PT, R23, 0x1, !P0 ;  /* 0x000000011700780c */ /* 0x000fe40004701670 */
[----:B------:R-:W-:-:S05]  /*3b80*/  LOP3.LUT R4, R4, 0xfffffff0, R9, 0xe2, !PT ;  /* 0xfffffff004047812 */ /* 0x000fca00078ee209 */
[----:B------:R-:W-:-:S05]  /*3b90*/  VIADD R4, R4, UR46 ;  /* 0x0000002e04047c36 */ /* 0x000fca0008000000 */
[--C-:B------:R-:W-:Y:S01]  /*3ba0*/  SHF.R.S32.HI R5, RZ, 0x1f, R4.reuse ;  /* 0x0000001fff057819 */ /* 0x100fe20000011404 */
[C---:B-1----:R-:W-:Y:S02]  /*3bb0*/  IMAD R6, R12.reuse, UR4, RZ ;  /* 0x000000040c067c24 */ /* 0x042fe4000f8e02ff */
[----:B------:R-:W-:-:S04]  /*3bc0*/  IMAD.WIDE.U32 R4, R12, UR47, R4 ;  /* 0x0000002f0c047c25 */ /* 0x000fc8000f8e0004 */
[----:B------:R-:W-:Y:S01]  /*3bd0*/  IMAD R6, R13, UR47, R6 ;  /* 0x0000002f0d067c24 */ /* 0x000fe2000f8e0206 */
[----:B------:R-:W-:Y:S02]  /*3be0*/  IADD3 R8, P3, R4, R10, RZ ;  /* 0x0000000a04087210 */ /* 0x000fe40007f7e0ff */
[----:B------:R-:W-:Y:S02]  /*3bf0*/  PRMT R4, RZ, 0x7610, R4 ;  /* 0x00007610ff047816 */ /* 0x000fe40000000004 */
[----:B------:R-:W-:-:S05]  /*3c00*/  IADD3.X R9, R11, R5, R6, P3, !PT ;  /* 0x000000050b097210 */ /* 0x000fca0001ffe406 */
[----:B------:R-:W2:Y:S04]  /*3c10*/  @!P2 LDG.E.U8 R5, desc[UR40][R8.64+0x8] ;  /* 0x000008280805a981 */ /* 0x000ea8000c1e1100 */
[----:B------:R-:W3:Y:S01]  /*3c20*/  @!P0 LDG.E.U8 R4, desc[UR40][R8.64] ;  /* 0x0000002808048981 */ /* 0x000ee2000c1e1100 */
[----:B--2---:R-:W-:-:S05]  /*3c30*/  @!P2 IMAD.SHL.U32 R5, R5, 0x100, RZ ;  /* 0x000001000505a824 */ /* 0x004fca00078e00ff */
[----:B---3--:R-:W-:-:S04]  /*3c40*/  @!P2 LOP3.LUT R5, R4, R5, RZ, 0xfc, !PT ;  /* 0x000000050405a212 */ /* 0x008fc800078efcff */
[----:B------:R-:W-:-:S04]  /*3c50*/  @!P2 PRMT R4, R5, 0x7610, R4 ;  /* 0x000076100504a816 */ /* 0x000fc80000000004 */
[----:B------:R-:W-:-:S05]  /*3c60*/  F2FP.F16.E4M3.UNPACK_B R5, R4 ;  /* 0x00000004ff05723e */ /* 0x000fca00020006ff */
[--C-:B------:R-:W-:Y:S02]  /*3c70*/  HADD2.F32 R4, -RZ, R5.reuse.H0_H0 ;  /* 0x20000005ff047230 */ /* 0x100fe40000004100 */
[----:B------:R-:W-:-:S07]  /*3c80*/  HADD2.F32 R6, -RZ, R5.H1_H1 ;  /* 0x30000005ff067230 */ /* 0x000fce0000004100 */
.L_x_47:
[----:B------:R-:W-:Y:S01]  /*3c90*/  BSSY B0, `(.L_x_48) ;  /* 0x0000041000007945 */ /* 0x000fe20003800000 */
[----:B------:R-:W-:Y:S01]  /*3ca0*/  IMAD.MOV.U32 R8, RZ, RZ, RZ ;  /* 0x000000ffff087224 */ /* 0x000fe200078e00ff */
[----:B------:R-:W-:Y:S02]  /*3cb0*/  MOV R5, RZ ;  /* 0x000000ff00057202 */ /* 0x000fe40000000f00 */
[----:B------:R-:W-:Y:S05]  /*3cc0*/  @P1 BRA `(.L_x_49) ;  /* 0x0000000000f41947 */ /* 0x000fea0003800000 */
[----:B------:R-:W-:-:S13]  /*3cd0*/  ISETP.NE.AND P2, PT, R90, 0x3, PT ;  /* 0x000000035a00780c */ /* 0x000fda0003f45270 */
[----:B------:R-:W-:Y:S05]  /*3ce0*/  @!P2 BRA `(.L_x_50) ;  /* 0x000000000004a947 */ /* 0x000fea0003800000 */
[----:B------:R-:W-:Y:S01]  /*3cf0*/  BPT.TRAP 0x1 ;  /* 0x000000040000795c */ /* 0x000fe20000300000 */
.L_x_50:
[----:B------:R-:W-:Y:S01]  /*3d00*/  LEA R20, R96, UR50, 0x3 ;  /* 0x0000003260147c11 */ /* 0x000fe2000f8e18ff */
[----:B------:R-:W-:Y:S01]  /*3d10*/  BSSY B1, `(.L_x_51) ;  /* 0x0000006000017945 */ /* 0x000fe20003800000 */
[----:B------:R-:W-:Y:S01]  /*3d20*/  SHF.L.U32 R5, R95, 0x1f, RZ ;  /* 0x0000001f5f057819 */ /* 0x000fe200000006ff */
[----:B------:R-:W-:Y:S02]  /*3d30*/  IMAD.MOV.U32 R7, RZ, RZ, RZ ;  /* 0x000000ffff077224 */ /* 0x000fe400078e00ff */
[----:B------:R-:W-:Y:S01]  /*3d40*/  IMAD.MOV.U32 R3, RZ, RZ, RZ ;  /* 0x000000ffff037224 */ /* 0x000fe200078e00ff */
[----:B------:R-:W1:Y:S02]  /*3d50*/  SYNCS.PHASECHK.TRANS64.TRYWAIT P0, [R20+URZ+0xc0], R5 ;  /* 0x0000c005140075a7 */ /* 0x000e64000800017f */
[----:B-1----:R-:W-:Y:S05]  /*3d60*/  @!P0 BRA `(.L_x_52) ;  /* 0x0000005800448947 */ /* 0x002fea0003800000 */
.L_x_176:
[----:B------:R-:W-:Y:S05]  /*3d70*/  BSYNC B1 ;  /* 0x0000000000017941 */ /* 0x000fea0003800000 */
.L_x_51:
[----:B------:R-:W-:Y:S01]  /*3d80*/  BSSY B1, `(.L_x_53) ;  /* 0x0000020000017945 */ /* 0x000fe20003800000 */
[----:B------:R-:W-:Y:S02]  /*3d90*/  IMAD.MOV.U32 R8, RZ, RZ, RZ ;  /* 0x000000ffff087224 */ /* 0x000fe400078e00ff */
[----:B-1----:R-:W-:Y:S01]  /*3da0*/  IMAD.MOV.U32 R5, RZ, RZ, RZ ;  /* 0x000000ffff057224 */ /* 0x002fe200078e00ff */
[----:B------:R-:W-:Y:S06]  /*3db0*/  @P4 BRA `(.L_x_54) ;  /* 0x0000000000704947 */ /* 0x000fec0003800000 */
[C---:B------:R-:W-:Y:S01]  /*3dc0*/  SHF.L.U32 R3, R18.reuse, 0x4, RZ ;  /* 0x0000000412037819 */ /* 0x040fe200000006ff */
[C---:B------:R-:W-:Y:S02]  /*3dd0*/  IMAD.SHL.U32 R8, R18.reuse, 0x2, RZ ;  /* 0x0000000212087824 */ /* 0x040fe400078e00ff */
[----:B------:R-:W-:Y:S01]  /*3de0*/  IMAD.SHL.U32 R10, R18, 0x8, RZ ;  /* 0x00000008120a7824 */ /* 0x000fe200078e00ff */
[----:B------:R-:W-:-:S04]  /*3df0*/  LOP3.LUT R3, R3, 0xe00, RZ, 0xc0, !PT ;  /* 0x00000e0003037812 */ /* 0x000fc800078ec0ff */
[----:B------:R-:W-:Y:S02]  /*3e00*/  LOP3.LUT R5, R10, 0x80, RZ, 0xc0, !PT ;  /* 0x000000800a057812 */ /* 0x000fe400078ec0ff */
[----:B------:R-:W-:Y:S02]  /*3e10*/  LOP3.LUT R3, R3, 0x6, R8, 0xf8, !PT ;  /* 0x0000000603037812 */ /* 0x000fe400078ef808 */
[----:B------:R-:W-:Y:S02]  /*3e20*/  LOP3.LUT R8, R5, 0x10, R18, 0xf8, !PT ;  /* 0x0000001005087812 */ /* 0x000fe400078ef812 */
[----:B------:R-:W-:Y:S02]  /*3e30*/  LOP3.LUT R3, R3, 0x60, R10, 0xf8, !PT ;  /* 0x0000006003037812 */ /* 0x000fe400078ef80a */
[----:B------:R-:W-:Y:S02]  /*3e40*/  SHF.R.U32.HI R5, RZ, 0x4, R18 ;  /* 0x00000004ff057819 */ /* 0x000fe40000011612 */
[----:B------:R-:W-:-:S02]  /*3e50*/  LOP3.LUT R3, R3, R8, RZ, 0xfc, !PT ;  /* 0x0000000803037212 */ /* 0x000fc400078efcff */
[----:B------:R-:W-:-:S03]  /*3e60*/  LOP3.LUT P0, RZ, R5, 0x1, RZ, 0xc0, !PT ;  /* 0x0000000105ff7812 */ /* 0x000fc6000780c0ff */
[----:B------:R-:W-:-:S04]  /*3e70*/  IMAD R3, R96, 0x1000, R3 ;  /* 0x0000100060037824 */ /* 0x000fc800078e0203 */
[----:B------:R-:W-:Y:S01]  /*3e80*/  VIADD R5, R3, UR50 ;  /* 0x0000003203057c36 */ /* 0x000fe20008000000 */
[----:B------:R-:W-:Y:S03]  /*3e90*/  LDS.U16 R8, [R3+UR50+0x200] ;  /* 0x0002003203087984 */ /* 0x000fe60008000400 */
[C---:B------:R-:W-:Y:S01]  /*3ea0*/  VIADD R9, R5.reuse, 0x210 ;  /* 0x0000021005097836 */ /* 0x040fe20000000000 */
[----:B------:R-:W-:Y:S01]  /*3eb0*/  IADD3 R7, R5, 0x200, RZ ;  /* 0x0000020005077810 */ /* 0x000fe20007ffe0ff */
[----:B------:R-:W-:Y:S04]  /*3ec0*/  LDS.U16 R10, [R3+UR50+0x208] ;  /* 0x00020832030a7984 */ /* 0x000fe80008000400 */
[----:B------:R-:W-:Y:S01]  /*3ed0*/  @P0 VIADD R9, R7, 0xfffffff0 ;  /* 0xfffffff007090836 */ /* 0x000fe20000000000 */
[----:B------:R-:W1:Y:S04]  /*3ee0*/  LDS.U16 R5, [R3+UR50+0x300] ;  /* 0x0003003203057984 */ /* 0x000e680008000400 */
[----:B------:R-:W2:Y:S04]  /*3ef0*/  LDS.U16 R7, [R3+UR50+0x308] ;  /* 0x0003083203077984 */ /* 0x000ea80008000400 */
[----:B------:R-:W-:Y:S04]  /*3f00*/  LDS.U16 R11, [R9+0x100] ;  /* 0x00010000090b7984 */ /* 0x000fe80000000400 */
[----:B------:R-:W3:Y:S04]  /*3f10*/  LDS.U16 R12, [R9] ;  /* 0x00000000090c7984 */ /* 0x000ee80000000400 */
[----:B------:R-:W-:Y:S04]  /*3f20*/  LDS.U16 R13, [R9+0x108] ;  /* 0x00010800090d7984 */ /* 0x000fe80000000400 */
[----:B------:R-:W4:Y:S01]  /*3f30*/  LDS.U16 R14, [R9+0x8] ;  /* 0x00000800090e7984 */ /* 0x000f220000000400 */
[----:B-1----:R-:W-:-:S02]  /*3f40*/  PRMT R5, R8, 0x5410, R5 ;  /* 0x0000541008057816 */ /* 0x002fc40000000005 */
[----:B--2---:R-:W-:Y:S02]  /*3f50*/  PRMT R8, R10, 0x5410, R7 ;  /* 0x000054100a087816 */ /* 0x004fe40000000007 */
[----:B---3--:R-:W-:Y:S02]  /*3f60*/  PRMT R3, R12, 0x5410, R11 ;  /* 0x000054100c037816 */ /* 0x008fe4000000000b */
[----:B----4-:R-:W-:-:S07]  /*3f70*/  PRMT R7, R14, 0x5410, R13 ;  /* 0x000054100e077816 */ /* 0x010fce000000000d */
.L_x_54:
[----:B------:R-:W-:Y:S05]  /*3f80*/  BSYNC B1 ;  /* 0x0000000000017941 */ /* 0x000fea0003800000 */
.L_x_53:
[----:B------:R-:W-:Y:S01]  /*3f90*/  @!PT LDS RZ, [RZ] ;  /* 0x00000000fffff984 */ /* 0x000fe20000000800 */
[----:B------:R-:W-:Y:S01]  /*3fa0*/  @!PT LDS RZ, [RZ] ;  /* 0x00000000fffff984 */ /* 0x000fe20000000800 */
[----:B------:R-:W-:Y:S01]  /*3fb0*/  @!PT LDS RZ, [RZ] ;  /* 0x00000000fffff984 */ /* 0x000fe20000000800 */
[----:B------:R-:W-:Y:S01]  /*3fc0*/  @!PT LDS RZ, [RZ] ;  /* 0x00000000fffff984 */ /* 0x000fe20000000800 */
[----:B------:R1:W-:Y:S06]  /*3fd0*/  MEMBAR.ALL.CTA ;  /* 0x0000000000007992 */ /* 0x0003ec0000008000 */
[----:B-1----:R-:W1:Y:S01]  /*3fe0*/  FENCE.VIEW.ASYNC.S ;  /* 0x00000000000073c6 */ /* 0x002e620000000000 */
[----:B------:R-:W-:Y:S05]  /*3ff0*/  @!P2 BRA `(.L_x_55) ;  /* 0x000000000004a947 */ /* 0x000fea0003800000 */
[----:B------:R-:W-:Y:S01]  /*4000*/  BPT.TRAP 0x1 ;  /* 0x000000040000795c */ /* 0x000fe20000300000 */
.L_x_55:
[----:B------:R-:W2:Y:S01]  /*4010*/  S2R R10, SR_CgaCtaId ;  /* 0x00000000000a7919 */ /* 0x000ea20000008800 */
[----:B------:R-:W-:Y:S02]  /*4020*/  VIADD R9, R20, 0xe0 ;  /* 0x000000e014097836 */ /* 0x000fe40000000000 */
[----:B------:R-:W-:-:S05]  /*4030*/  VIADD R96, R96, 0x1 ;  /* 0x0000000160607836 */ /* 0x000fca0000000000 */
[----:B------:R-:W-:-:S04]  /*4040*/  ISETP.NE.AND P0, PT, R96, 0x4, PT ;  /* 0x000000046000780c */ /* 0x000fc80003f05270 */
[----:B------:R-:W-:Y:S02]  /*4050*/  SEL R96, R96, RZ, P0 ;  /* 0x000000ff60607207 */ /* 0x000fe40000000000 */
[----:B--2---:R-:W-:Y:S02]  /*4060*/  PRMT R9, R10, 0x654, R9 ;  /* 0x000006540a097816 */ /* 0x004fe40000000009 */
[----:B------:R-:W-:Y:S02]  /*4070*/  SEL R10, RZ, 0x1, P0 ;  /* 0x00000001ff0a7807 */ /* 0x000fe40000000000 */
[----:B-1----:R1:W-:Y:S02]  /*4080*/  SYNCS.ARRIVE.TRANS64.RED.A1T0 RZ, [R9+URZ], RZ ;  /* 0x000000ff09ff79a7 */ /* 0x0023e4000810043f */
[----:B------:R-:W-:-:S07]  /*4090*/  LOP3.LUT R95, R95, R10, RZ, 0x3c, !PT ;  /* 0x0000000a5f5f7212 */ /* 0x000fce00078e3cff */
.L_x_49:
[----:B------:R-:W-:Y:S05]  /*40a0*/  BSYNC B0 ;  /* 0x0000000000007941 */ /* 0x000fea0003800000 */
.L_x_48:
[----:B-1----:R-:W-:Y:S01]  /*40b0*/  F2FP.F16.E4M3.UNPACK_B R9, R5 ;  /* 0x00000005ff09723e */ /* 0x002fe200020006ff */
[C-C-:B-----5:R-:W-:Y:S01]  /*40c0*/  FFMA R10, R91.reuse, R161, R4.reuse ;  /* 0x000000a15b0a7223 */ /* 0x160fe20000000004 */
[----:B------:R-:W-:Y:S01]  /*40d0*/  F2FP.F16.E4M3.UNPACK_B R11, R5.H1 ;  /* 0x00000005ff0b723e */ /* 0x000fe200030006ff */
[C---:B------:R-:W-:Y:S01]  /*40e0*/  FFMA R160, R91.reuse, R160, R4 ;  /* 0x000000a05ba07223 */ /* 0x040fe20000000004 */
[----:B------:R-:W-:Y:S01]  /*40f0*/  SHF.R.U32.HI R12, RZ, 0x4, R18 ;  /* 0x00000004ff0c7819 */ /* 0x000fe20000011612 */
[--C-:B------:R-:W-:Y:S02]  /*4100*/  HADD2.F32 R13, -RZ, R9.reuse.H0_H0 ;  /* 0x20000009ff0d7230 */ /* 0x100fe40000004100 */
[C---:B------:R-:W-:Y:S01]  /*4110*/  FFMA R158, R91.reuse, R158, R6 ;  /* 0x0000009e5b9e7223 */ /* 0x040fe20000000006 */
[----:B------:R-:W-:Y:S01]  /*4120*/  HADD2.F32 R9, -RZ, R9.H1_H1 ;  /* 0x30000009ff097230 */ /* 0x000fe20000004100 */
[----:B------:R-:W-:Y:S01]  /*4130*/  LOP3.LUT P2, RZ, R12, 0x1, RZ, 0xc0, !PT ;  /* 0x000000010cff7812 */ /* 0x000fe2000784c0ff */
[----:B------:R-:W-:Y:S01]  /*4140*/  FFMA R156, R91, R156, R4 ;  /* 0x0000009c5b9c7223 */ /* 0x000fe20000000004 */
[----:B------:R-:W-:Y:S01]  /*4150*/  FFMA R20, R13, R145, R10 ;  /* 0x000000910d147223 */ /* 0x000fe2000000000a */
[----:B------:R-:W-:-:S02]  /*4160*/  HADD2.F32 R13, -RZ, R11.H0_H0 ;  /* 0x2000000bff0d7230 */ /* 0x000fc40000004100 */
[----:B------:R-:W-:Y:S01]  /*4170*/  FFMA R23, R9, R145, R160 ;  /* 0x0000009109177223 */ /* 0x000fe200000000a0 */
[----:B------:R-:W-:Y:S02]  /*4180*/  HADD2.F32 R11, -RZ, R11.H1_H1 ;  /* 0x3000000bff0b7230 */ /* 0x000fe40000004100 */
[C-C-:B------:R-:W-:Y:S01]  /*4190*/  FFMA R10, R91.reuse, R159, R6.reuse ;  /* 0x0000009f5b0a7223 */ /* 0x140fe20000000006 */
[----:B------:R-:W-:Y:S01]  /*41a0*/  F2FP.F16.E4M3.UNPACK_B R12, R8 ;  /* 0x00000008ff0c723e */ /* 0x000fe200020006ff */
[----:B------:R-:W-:Y:S01]  /*41b0*/  FFMA R154, R91, R154, R6 ;  /* 0x0000009a5b9a7223 */ /* 0x000fe20000000006 */
[----:B------:R-:W-:Y:S01]  /*41c0*/  F2FP.F16.E4M3.UNPACK_B R9, R8.H1 ;  /* 0x00000008ff09723e */ /* 0x000fe200030006ff */
[-C--:B------:R-:W-:Y:S01]  /*41d0*/  FFMA R22, R13, R145.reuse, R10 ;  /* 0x000000910d167223 */ /* 0x080fe2000000000a */
[----:B------:R-:W-:Y:S01]  /*41e0*/  FFMA R25, R11, R145, R158 ;  /* 0x000000910b197223 */ /* 0x000fe2000000009e */
[--C-:B------:R-:W-:Y:S02]  /*41f0*/  HADD2.F32 R11, -RZ, R12.reuse.H0_H0 ;  /* 0x2000000cff0b7230 */ /* 0x100fe40000004100 */
[----:B------:R-:W-:Y:S01]  /*4200*/  FFMA R10, R91, R157, R4 ;  /* 0x0000009d5b0a7223 */ /* 0x000fe20000000004 */
[----:B------:R-:W-:-:S02]  /*4210*/  HADD2.F32 R13, -RZ, R12.H1_H1 ;  /* 0x3000000cff0d7230 */ /* 0x000fc40000004100 */
[----:B------:R-:W-:Y:S01]  /*4220*/  FFMA R12, R91, R155, R6 ;  /* 0x0000009b5b0c7223 */ /* 0x000fe20000000006 */
[--C-:B------:R-:W-:Y:S01]  /*4230*/  HADD2.F32 R15, -RZ, R9.reuse.H0_H0 ;  /* 0x20000009ff0f7230 */ /* 0x100fe20000004100 */
[----:B------:R-:W-:Y:S01]  /*4240*/  F2FP.F16.E4M3.UNPACK_B R14, R3 ;  /* 0x00000003ff0e723e */ /* 0x000fe200020006ff */
[-C--:B------:R-:W-:Y:S01]  /*4250*/  FFMA R24, R11, R145.reuse, R10 ;  /* 0x000000910b187223 */ /* 0x080fe2000000000a */
[-C--:B------:R-:W-:Y:S01]  /*4260*/  FFMA R27, R13, R145.reuse, R156 ;  /* 0x000000910d1b7223 */ /* 0x080fe2000000009c */
[----:B------:R-:W-:Y:S02]  /*4270*/  HADD2.F32 R9, -RZ, R9.H1_H1 ;  /* 0x30000009ff097230 */ /* 0x000fe40000004100 */
[----:B------:R-:W-:Y:S01]  /*4280*/  FFMA R26, R15, R145, R12 ;  /* 0x000000910f1a7223 */ /* 0x000fe2000000000c */
[--C-:B------:R-:W-:Y:S01]  /*4290*/  HADD2.F32 R13, -RZ, R14.reuse.H0_H0 ;  /* 0x2000000eff0d7230 */ /* 0x100fe20000004100 */
[----:B------:R-:W-:Y:S01]  /*42a0*/  F2FP.F16.E4M3.UNPACK_B R11, R3.H1 ;  /* 0x00000003ff0b723e */ /* 0x000fe200030006ff */
[----:B------:R-:W-:-:S02]  /*42b0*/  HADD2.F32 R15, -RZ, R14.H1_H1 ;  /* 0x3000000eff0f7230 */ /* 0x000fc40000004100 */
[C-C-:B------:R-:W-:Y:S01]  /*42c0*/  FFMA R10, R91.reuse, R153, R4.reuse ;  /* 0x000000995b0a7223 */ /* 0x140fe20000000004 */
[----:B------:R-:W-:Y:S01]  /*42d0*/  FFMA R152, R91, R152, R4 ;  /* 0x000000985b987223 */ /* 0x000fe20000000004 */
[----:B------:R-:W-:Y:S01]  /*42e0*/  F2FP.F16.E4M3.UNPACK_B R12, R7 ;  /* 0x00000007ff0c723e */ /* 0x000fe200020006ff */
[-C--:B------:R-:W-:Y:S01]  /*42f0*/  FFMA R29, R9, R145.reuse, R154 ;  /* 0x00000091091d7223 */ /* 0x080fe2000000009a */
[-C--:B------:R-:W-:Y:S01]  /*4300*/  FFMA R14, R13, R145.reuse, R10 ;  /* 0x000000910d0e7223 */ /* 0x080fe2000000000a */
[----:B------:R-:W-:Y:S01]  /*4310*/  FFMA R31, R15, R145, R152 ;  /* 0x000000910f1f7223 */ /* 0x000fe20000000098 */
[----:B------:R-:W-:Y:S02]  /*4320*/  HADD2.F32 R9, -RZ, R11.H0_H0 ;  /* 0x2000000bff097230 */ /* 0x000fe40000004100 */
[C-C-:B------:R-:W-:Y:S01]  /*4330*/  FFMA R10, R91.reuse, R151, R6.reuse ;  /* 0x000000975b0a7223 */ /* 0x140fe20000000006 */
[--C-:B------:R-:W-:Y:S02]  /*4340*/  HADD2.F32 R15, -RZ, R12.reuse.H0_H0 ;  /* 0x2000000cff0f7230 */ /* 0x100fe40000004100 */
[----:B------:R-:W-:Y:S01]  /*4350*/  FFMA R150, R91, R150, R6 ;  /* 0x000000965b967223 */ /* 0x000fe20000000006 */
[----:B------:R-:W-:-:S02]  /*4360*/  HADD2.F32 R21, -RZ, R12.H1_H1 ;  /* 0x3000000cff157230 */ /* 0x000fc40000004100 */
[----:B------:R-:W-:Y:S01]  /*4370*/  FFMA R12, R91, R149, R4 ;  /* 0x000000955b0c7223 */ /* 0x000fe20000000004 */
[-C--:B------:R-:W-:Y:S01]  /*4380*/  FFMA R28, R9, R145.reuse, R10 ;  /* 0x00000091091c7223 */ /* 0x080fe2000000000a */
[C---:B------:R-:W-:Y:S01]  /*4390*/  LOP3.LUT R9, R18.reuse, 0xff, RZ, 0xc0, !PT ;  /* 0x000000ff12097812 */ /* 0x040fe200078ec0ff */
[----:B------:R-:W-:Y:S02]  /*43a0*/  HADD2.F32 R11, -RZ, R11.H1_H1 ;  /* 0x3000000bff0b7230 */ /* 0x000fe40000004100 */
[----:B------:R-:W-:Y:S01]  /*43b0*/  FFMA R12, R15, R145, R12 ;  /* 0x000000910f0c7223 */ /* 0x000fe2000000000c */
[C---:B------:R-:W-:Y:S01]  /*43c0*/  SHF.L.U32 R15, R18.reuse, 0x4, RZ ;  /* 0x00000004120f7819 */ /* 0x040fe200000006ff */
[C---:B------:R-:W-:Y:S01]  /*43d0*/  IMAD.SHL.U32 R30, R18.reuse, 0x2, RZ ;  /* 0x00000002121e7824 */ /* 0x040fe200078e00ff */
[----:B------:R-:W-:Y:S01]  /*43e0*/  F2FP.F16.E4M3.UNPACK_B R13, R7.H1 ;  /* 0x00000007ff0d723e */ /* 0x000fe200030006ff */
[----:B------:R-:W-:Y:S01]  /*43f0*/  VIADD R9, R9, 0x1f ;  /* 0x0000001f09097836 */ /* 0x000fe20000000000 */
[----:B------:R-:W-:Y:S01]  /*4400*/  LOP3.LUT R15, R15, 0xe00, RZ, 0xc0, !PT ;  /* 0x00000e000f0f7812 */ /* 0x000fe200078ec0ff */
[----:B------:R-:W-:Y:S01]  /*4410*/  FFMA R33, R11, R145, R150 ;  /* 0x000000910b217223 */ /* 0x000fe20000000096 */
[----:B------:R-:W-:Y:S01]  /*4420*/  FFMA R10, R91, R147, R6 ;  /* 0x000000935b0a7223 */ /* 0x000fe20000000006 */
[--C-:B------:R-:W-:Y:S01]  /*4430*/  HADD2.F32 R11, -RZ, R13.reuse.H0_H0 ;  /* 0x2000000dff0b7230 */ /* 0x100fe20000004100 */
[----:B------:R-:W-:Y:S01]  /*4440*/  LOP3.LUT R15, R15, 0x6, R30, 0xf8, !PT ;  /* 0x000000060f0f7812 */ /* 0x000fe200078ef81e */
[----:B------:R-:W-:Y:S01]  /*4450*/  IMAD.SHL.U32 R30, R18, 0x8, RZ ;  /* 0x00000008121e7824 */ /* 0x000fe200078e00ff */
[----:B------:R-:W-:Y:S01]  /*4460*/  ISETP.GT.U32.AND P0, PT, R9, 0x3e, PT ;  /* 0x0000003e0900780c */ /* 0x000fe20003f04070 */
[----:B------:R-:W-:-:S02]  /*4470*/  HADD2.F32 R13, -RZ, R13.H1_H1 ;  /* 0x3000000dff0d7230 */ /* 0x000fc40000004100 */
[-C--:B------:R-:W-:Y:S01]  /*4480*/  FFMA R10, R11, R145.reuse, R10 ;  /* 0x000000910b0a7223 */ /* 0x080fe2000000000a */
[C---:B------:R-:W-:Y:S01]  /*4490*/  FFMA R148, R91.reuse, R148, R4 ;  /* 0x000000945b947223 */ /* 0x040fe20000000004 */
[----:B------:R-:W-:Y:S01]  /*44a0*/  LOP3.LUT R11, R30, 0x80, RZ, 0xc0, !PT ;  /* 0x000000801e0b7812 */ /* 0x000fe200078ec0ff */
[----:B------:R-:W-:Y:S01]  /*44b0*/  FFMA R146, R91, R146, R6 ;  /* 0x000000925b927223 */ /* 0x000fe20000000006 */
[----:B------:R-:W-:Y:S01]  /*44c0*/  F2FP.SATFINITE.RELU.E4M3.F32.PACK_AB_MERGE_C R31, R31, R14, RZ ;  /* 0x0000000e1f1f723e */ /* 0x000fe200048078ff */
[-C--:B------:R-:W-:Y:S01]  /*44d0*/  FFMA R21, R21, R145.reuse, R148 ;  /* 0x0000009115157223 */ /* 0x080fe20000000094 */
[----:B------:R-:W-:Y:S01]  /*44e0*/  LOP3.LUT R14, R11, 0x10, R18, 0xf8, !PT ;  /* 0x000000100b0e7812 */ /* 0x000fe200078ef812 */
[----:B------:R-:W-:Y:S01]  /*44f0*/  FFMA R13, R13, R145, R146 ;  /* 0x000000910d0d7223 */ /* 0x000fe20000000092 */
[----:B------:R-:W-:Y:S01]  /*4500*/  IMAD.MOV.U32 R11, RZ, RZ, 0x10 ;  /* 0x00000010ff0b7424 */ /* 0x000fe200078e00ff */
[----:B------:R-:W-:Y:S02]  /*4510*/  LOP3.LUT R9, R15, 0x60, R30, 0xf8, !PT ;  /* 0x000000600f097812 */ /* 0x000fe400078ef81e */
[----:B------:R-:W-:-:S02]  /*4520*/  F2FP.SATFINITE.RELU.E4M3.F32.PACK_AB_MERGE_C R20, R23, R20, RZ ;  /* 0x000000141714723e */ /* 0x000fc400048078ff */
[----:B------:R-:W-:Y:S02]  /*4530*/  F2FP.SATFINITE.RELU.E4M3.F32.PACK_AB_MERGE_C R22, R25, R22, RZ ;  /* 0x000000161916723e */ /* 0x000fe400048078ff */
[----:B------:R-:W-:Y:S02]  /*4540*/  F2FP.SATFINITE.RELU.E4M3.F32.PACK_AB_MERGE_C R24, R27, R24, RZ ;  /* 0x000000181b18723e */ /* 0x000fe400048078ff */
[----:B------:R-:W-:Y:S02]  /*4550*/  F2FP.SATFINITE.RELU.E4M3.F32.PACK_AB_MERGE_C R26, R29, R26, RZ ;  /* 0x0000001a1d1a723e */ /* 0x000fe400048078ff */
[----:B------:R-:W-:Y:S02]  /*4560*/  F2FP.SATFINITE.RELU.E4M3.F32.PACK_AB_MERGE_C R33, R33, R28, RZ ;  /* 0x0000001c2121723e */ /* 0x000fe400048078ff */
[----:B------:R-:W-:Y:S02]  /*4570*/  F2FP.SATFINITE.RELU.E4M3.F32.PACK_AB_MERGE_C R21, R21, R12, RZ ;  /* 0x0000000c1515723e */ /* 0x000fe400048078ff */
[----:B------:R-:W-:-:S02]  /*4580*/  F2FP.SATFINITE.RELU.E4M3.F32.PACK_AB_MERGE_C R13, R13, R10, RZ ;  /* 0x0000000a0d0d723e */ /* 0x000fc400048078ff */
[----:B------:R-:W-:Y:S02]  /*4590*/  LOP3.LUT R9, R9, R14, RZ, 0xfc, !PT ;  /* 0x0000000e09097212 */ /* 0x000fe400078efcff */
[----:B------:R-:W-:Y:S01]  /*45a0*/  SEL R11, R11, 0xfffffff0, !P2 ;  /* 0xfffffff00b0b7807 */ /* 0x000fe20005000000 */
[----:B------:R-:W-:Y:S06]  /*45b0*/  @P0 BRA `(.L_x_56) ;  /* 0x0000000000040947 */ /* 0x000fec0003800000 */
[----:B------:R-:W-:-:S04]  /*45c0*/  DEPBAR.LE SB0, 0x1 ;  /* 0x000080400000791a */ /* 0x000fc80000000000 */
.L_x_56:
[----:B------:R-:W-:Y:S05]  /*45d0*/  WARPSYNC.ALL ;  /* 0x0000000000007948 */ /* 0x000fea0003800000 */
[----:B------:R-:W-:Y:S01]  /*45e0*/  BAR.SYNC.DEFER_BLOCKING 0x1, 0x100 ;  /* 0x0044000000007b1d */ /* 0x000fe20000010000 */
[----:B------:R-:W-:-:S05]  /*45f0*/  IADD3 R10, R9, UR50, RZ ;  /* 0x00000032090a7c10 */ /* 0x000fca000fffe0ff */
[----:B------:R-:W-:Y:S01]  /*4600*/  IMAD.IADD R10, R10, 0x1, R11 ;  /* 0x000000010a0a7824 */ /* 0x000fe200078e020b */
[----:B------:R-:W-:Y:S01]  /*4610*/  BSSY B0, `(.L_x_57) ;  /* 0x0000016000007945 */ /* 0x000fe20003800000 */
[----:B------:R1:W-:Y:S04]  /*4620*/  STS.U16 [R9+UR50+0x4200], R20 ;  /* 0x0042001409007988 */ /* 0x0003e80008000432 */
[----:B------:R1:W-:Y:S04]  /*4630*/  STS.U16 [R9+UR50+0x4300], R22 ;  /* 0x0043001609007988 */ /* 0x0003e80008000432 */
[----:B------:R1:W-:Y:S04]  /*4640*/  STS.U16 [R9+UR50+0x4208], R24 ;  /* 0x0042081809007988 */ /* 0x0003e80008000432 */
[----:B------:R1:W-:Y:S04]  /*4650*/  STS.U16 [R9+UR50+0x4308], R26 ;  /* 0x0043081a09007988 */ /* 0x0003e80008000432 */
[----:B------:R1:W-:Y:S04]  /*4660*/  STS.U16 [R10+0x4200], R31 ;  /* 0x0042001f0a007388 */ /* 0x0003e80000000400 */
[----:B------:R1:W-:Y:S04]  /*4670*/  STS.U16 [R10+0x4300], R33 ;  /* 0x004300210a007388 */ /* 0x0003e80000000400 */
[----:B------:R1:W-:Y:S04]  /*4680*/  STS.U16 [R10+0x4208], R21 ;  /* 0x004208150a007388 */ /* 0x0003e80000000400 */
[----:B------:R1:W-:Y:S01]  /*4690*/  STS.U16 [R10+0x4308], R13 ;  /* 0x0043080d0a007388 */ /* 0x0003e20000000400 */
[----:B------:R-:W-:Y:S01]  /*46a0*/  @!PT LDS RZ, [RZ] ;  /* 0x00000000fffff984 */ /* 0x000fe20000000800 */
[----:B------:R-:W-:Y:S01]  /*46b0*/  @!PT LDS RZ, [RZ] ;  /* 0x00000000fffff984 */ /* 0x000fe20000000800 */
[----:B------:R-:W-:Y:S01]  /*46c0*/  @!PT LDS RZ, [RZ] ;  /* 0x00000000fffff984 */ /* 0x000fe20000000800 */
[----:B------:R-:W-:Y:S01]  /*46d0*/  @!PT LDS RZ, [RZ] ;  /* 0x00000000fffff984 */ /* 0x000fe20000000800 */
[----:B------:R2:W-:Y:S06]  /*46e0*/  MEMBAR.ALL.CTA ;  /* 0x0000000000007992 */ /* 0x0005ec0000008000 */
[----:B--2---:R-:W2:Y:S02]  /*46f0*/  FENCE.VIEW.ASYNC.S ;  /* 0x00000000000073c6 */ /* 0x004ea40000000000 */
[----:B--2---:R-:W-:Y:S06]  /*4700*/  BAR.SYNC.DEFER_BLOCKING 0x1, 0x100 ;  /* 0x0044000000007b1d */ /* 0x004fec0000010000 */
[----:B-1----:R-:W-:Y:S05]  /*4710*/  @P0 BRA `(.L_x_58) ;  /* 0x0000000000140947 */ /* 0x002fea0003800000 */
[----:B------:R-:W-:Y:S02]  /*4720*/  UIADD3 UR4, UP0, UR42, 0x4f0, URZ ;  /* 0x000004f02a047890 */ /* 0x000fe4000ff1e03f */
[----:B------:R-:W-:Y:S02]  /*4730*/  UIADD3 UR44, UR50, 0x4200, URZ ;  /* 0x00004200322c7890 */ /* 0x000fe4000fffe03f */
[----:B------:R-:W-:-:S09]  /*4740*/  UIADD3.X UR5, URZ, UR43, URZ, UP0, !UPT ;  /* 0x0000002b3f057290 */ /* 0x000fd200087fe43f */
[----:B------:R1:W-:Y:S02]  /*4750*/  UTMASTG.3D [UR44], [UR4] ;  /* 0x0000002c040073b5 */ /* 0x0003e40008010000 */
[----:B-1----:R0:W-:Y:S02]  /*4760*/  UTMACMDFLUSH ;  /* 0x00000000000079b7 */ /* 0x0021e40000000000 */
.L_x_58:
[----:B------:R-:W-:Y:S05]  /*4770*/  BSYNC B0 ;  /* 0x0000000000007941 */ /* 0x000fea0003800000 */
.L_x_57:
[----:B------:R-:W-:Y:S04]  /*4780*/  BSSY B0, `(.L_x_59) ;  /* 0x000002e000007945 */ /* 0x000fe80003800000 */
[----:B------:R-:W-:Y:S05]  /*4790*/  @P1 BRA `(.L_x_60) ;  /* 0x0000000000b01947 */ /* 0x000fea0003800000 */
[----:B------:R-:W-:-:S13]  /*47a0*/  ISETP.NE.AND P3, PT, R90, 0x3, PT ;  /* 0x000000035a00780c */ /* 0x000fda0003f65270 */
[----:B------:R-:W-:Y:S05]  /*47b0*/  @!P3 BRA `(.L_x_61) ;  /* 0x000000000004b947 */ /* 0x000fea0003800000 */
[----:B------:R-:W-:Y:S01]  /*47c0*/  BPT.TRAP 0x1 ;  /* 0x000000040000795c */ /* 0x000fe20000300000 */
.L_x_61:
[----:B------:R-:W-:Y:S01]  /*47d0*/  LEA R21, R96, UR50, 0x3 ;  /* 0x0000003260157c11 */ /* 0x000fe2000f8e18ff */
[----:B------:R-:W-:Y:S01]  /*47e0*/  BSSY B1, `(.L_x_62) ;  /* 0x0000004000017945 */ /* 0x000fe20003800000 */
[----:B------:R-:W-:-:S04]  /*47f0*/  SHF.L.U32 R12, R95, 0x1f, RZ ;  /* 0x0000001f5f0c7819 */ /* 0x000fc800000006ff */
[----:B------:R-:W1:Y:S02]  /*4800*/  SYNCS.PHASECHK.TRANS64.TRYWAIT P2, [R21+URZ+0xc0], R12 ;  /* 0x0000c00c150075a7 */ /* 0x000e64000804017f */
[----:B-1----:R-:W-:Y:S05]  /*4810*/  @!P2 BRA `(.L_x_63) ;  /* 0x0000004c00aca947 */ /* 0x002fea0003800000 */
.L_x_177:
[----:B------:R-:W-:Y:S05]  /*4820*/  BSYNC B1 ;  /* 0x0000000000017941 */ /* 0x000fea0003800000 */
.L_x_62:
[----:B------:R-:W-:Y:S04]  /*4830*/  BSSY B1, `(.L_x_64) ;  /* 0x0000011000017945 */ /* 0x000fe80003800000 */
[----:B------:R-:W-:Y:S05]  /*4840*/  @P4 BRA `(.L_x_65) ;  /* 0x00000000003c4947 */ /* 0x000fea0003800000 */
[----:B------:R-:W-:-:S04]  /*4850*/  IMAD R22, R96, 0x1000, R9 ;  /* 0x0000100060167824 */ /* 0x000fc800078e0209 */
[----:B------:R-:W-:Y:S01]  /*4860*/  VIADD R8, R22, UR50 ;  /* 0x0000003216087c36 */ /* 0x000fe20008000000 */
[----:B------:R-:W-:Y:S03]  /*4870*/  LDS.U16 R5, [R22+UR50+0x300] ;  /* 0x0003003216057984 */ /* 0x000fe60008000400 */
[----:B------:R-:W-:Y:S01]  /*4880*/  IMAD.IADD R15, R8, 0x1, R11 ;  /* 0x00000001080f7824 */ /* 0x000fe200078e020b */
[----:B------:R-:W-:Y:S04]  /*4890*/  LDS.U16 R3, [R22+UR50+0x308] ;  /* 0x0003083216037984 */ /* 0x000fe80008000400 */
[----:B------:R-:W2:Y:S04]  /*48a0*/  LDS.U16 R8, [R22+UR50+0x200] ;  /* 0x0002003216087984 */ /* 0x000ea80008000400 */
[----:B-1----:R-:W1:Y:S04]  /*48b0*/  LDS.U16 R12, [R22+UR50+0x208] ;  /* 0x00020832160c7984 */ /* 0x002e680008000400 */
[----:B------:R-:W-:Y:S04]  /*48c0*/  LDS.U16 R7, [R15+0x300] ;  /* 0x000300000f077984 */ /* 0x000fe80000000400 */
[----:B------:R-:W3:Y:S04]  /*48d0*/  LDS.U16 R14, [R15+0x200] ;  /* 0x000200000f0e7984 */ /* 0x000ee80000000400 */
[----:B------:R-:W-:Y:S04]  /*48e0*/  LDS.U16 R13, [R15+0x308] ;  /* 0x000308000f0d7984 */ /* 0x000fe80000000400 */
[----:B------:R-:W4:Y:S01]  /*48f0*/  LDS.U16 R20, [R15+0x208] ;  /* 0x000208000f147984 */ /* 0x000f220000000400 */
[----:B--2---:R-:W-:-:S02]  /*4900*/  PRMT R5, R8, 0x5410, R5 ;  /* 0x0000541008057816 */ /* 0x004fc40000000005 */
[----:B-1----:R-:W-:Y:S02]  /*4910*/  PRMT R8, R12, 0x5410, R3 ;  /* 0x000054100c087816 */ /* 0x002fe40000000003 */
[----:B---3--:R-:W-:Y:S02]  /*4920*/  PRMT R3, R14, 0x5410, R7 ;  /* 0x000054100e037816 */ /* 0x008fe40000000007 */
[----:B----4-:R-:W-:-:S07]  /*4930*/  PRMT R7, R20, 0x5410, R13 ;  /* 0x0000541014077816 */ /* 0x010fce000000000d */
.L_x_65:
[----:B------:R-:W-:Y:S05]  /*4940*/  BSYNC B1 ;  /* 0x0000000000017941 */ /* 0x000fea0003800000 */
.L_x_64:
[----:B------:R-:W-:Y:S01]  /*4950*/  @!PT LDS RZ, [RZ] ;  /* 0x00000000fffff984 */ /* 0x000fe20000000800 */
[----:B------:R-:W-:Y:S01]  /*4960*/  @!PT LDS RZ, [RZ] ;  /* 0x00000000fffff984 */ /* 0x000fe20000000800 */
[----:B------:R-:W-:Y:S01]  /*4970*/  @!PT LDS RZ, [RZ] ;  /* 0x00000000fffff984 */ /* 0x000fe20000000800 */
[----:B------:R-:W-:Y:S01]  /*4980*/  @!PT LDS RZ, [RZ] ;  /* 0x00000000fffff984 */ /* 0x000fe20000000800 */
[----:B------:R2:W-:Y:S06]  /*4990*/  MEMBAR.ALL.CTA ;  /* 0x0000000000007992 */ /* 0x0005ec0000008000 */
[----:B--2---:R-:W2:Y:S01]  /*49a0*/  FENCE.VIEW.ASYNC.S ;  /* 0x00000000000073c6 */ /* 0x004ea20000000000 */
[----:B------:R-:W-:Y:S05]  /*49b0*/  @!P3 BRA `(.L_x_66) ;  /* 0x000000000004b947 */ /* 0x000fea0003800000 */
[----:B------:R-:W-:Y:S01]  /*49c0*/  BPT.TRAP 0x1 ;  /* 0x000000040000795c */ /* 0x000fe20000300000 */
.L_x_66:
[----:B------:R-:W3:Y:S01]  /*49d0*/  S2R R13, SR_CgaCtaId ;  /* 0x00000000000d7919 */ /* 0x000ee20000008800 */
[----:B-1----:R-:W-:Y:S01]  /*49e0*/  IADD3 R12, R21, 0xe0, RZ ;  /* 0x000000e0150c7810 */ /* 0x002fe20007ffe0ff */
[----:B------:R-:W-:-:S05]  /*49f0*/  VIADD R96, R96, 0x1 ;  /* 0x0000000160607836 */ /* 0x000fca0000000000 */
[----:B------:R-:W-:-:S04]  /*4a00*/  ISETP.NE.AND P2, PT, R96, 0x4, PT ;  /* 0x000000046000780c */ /* 0x000fc80003f45270 */
[----:B------:R-:W-:Y:S02]  /*4a10*/  SEL R96, R96, RZ, P2 ;  /* 0x000000ff60607207 */ /* 0x000fe40001000000 */
[----:B---3--:R-:W-:-:S04]  /*4a20*/  PRMT R12, R13, 0x654, R12 ;  /* 0x000006540d0c7816 */ /* 0x008fc8000000000c */
[----:B--2---:R1:W-:Y:S02]  /*4a30*/  SYNCS.ARRIVE.TRANS64.RED.A1T0 RZ, [R12+URZ], RZ ;  /* 0x000000ff0cff79a7 */ /* 0x0043e4000810043f */
[----:B-1----:R-:W-:-:S04]  /*4a40*/  SEL R12, RZ, 0x1, P2 ;  /* 0x00000001ff0c7807 */ /* 0x002fc80001000000 */
[----:B------:R-:W-:-:S07]  /*4a50*/  LOP3.LUT R95, R95, R12, RZ, 0x3c, !PT ;  /* 0x0000000c5f5f7212 */ /* 0x000fce00078e3cff */
.L_x_60:
[----:B------:R-:W-:Y:S05]  /*4a60*/  BSYNC B0 ;  /* 0x0000000000007941 */ /* 0x000fea0003800000 */
.L_x_59:
[-C--:B------:R-:W-:Y:S01]  /*4a70*/  F2FP.F16.E4M3.UNPACK_B R12, R5.reuse ;  /* 0x00000005ff0c723e */ /* 0x080fe200020006ff */
[C---:B------:R-:W-:Y:S01]  /*4a80*/  FFMA R144, R91.reuse, R144, R4 ;  /* 0x000000905b907223 */ /* 0x040fe20000000004 */
[----:B------:R-:W-:Y:S01]  /*4a90*/  F2FP.F16.E4M3.UNPACK_B R20, R5.H1 ;  /* 0x00000005ff14723e */ /* 0x000fe200030006ff */
[C-C-:B------:R-:W-:Y:S01]  /*4aa0*/  FFMA R14, R91.reuse, R141, R6.reuse ;  /* 0x0000008d5b0e7223 */ /* 0x140fe20000000006 */
[----:B------:R-:W-:Y:S01]  /*4ab0*/  F2FP.F16.E4M3.UNPACK_B R22, R8 ;  /* 0x00000008ff16723e */ /* 0x000fe200020006ff */
[----:B------:R-:W-:Y:S02]  /*4ac0*/  HADD2.F32 R15, -RZ, R12.H1_H1 ;  /* 0x3000000cff0f7230 */ /* 0x000fe40000004100 */
[C---:B------:R-:W-:Y:S01]  /*4ad0*/  FFMA R142, R91.reuse, R142, R6 ;  /* 0x0000008e5b8e7223 */ /* 0x040fe20000000006 */
[----:B------:R-:W-:Y:S02]  /*4ae0*/  HADD2.F32 R21, -RZ, R20.H0_H0 ;  /* 0x20000014ff157230 */ /* 0x000fe40000004100 */
[----:B------:R-:W-:Y:S01]  /*4af0*/  FFMA R140, R91, R140, R4 ;  /* 0x0000008c5b8c7223 */ /* 0x000fe20000000004 */
[----:B------:R-:W-:-:S02]  /*4b00*/  HADD2.F32 R13, -RZ, R12.H0_H0 ;  /* 0x2000000cff0d7230 */ /* 0x000fc40000004100 */
[----:B------:R-:W-:Y:S01]  /*4b10*/  FFMA R12, R91, R143, R4 ;  /* 0x0000008f5b0c7223 */ /* 0x000fe20000000004 */
[-C--:B------:R-:W-:Y:S01]  /*4b20*/  FFMA R144, R15, R145.reuse, R144 ;  /* 0x000000910f907223 */ /* 0x080fe20000000090 */
[-C--:B------:R-:W-:Y:S01]  /*4b30*/  FFMA R15, R21, R145.reuse, R14 ;  /* 0x00000091150f7223 */ /* 0x080fe2000000000e */
[----:B------:R-:W-:Y:S02]  /*4b40*/  HADD2.F32 R21, -RZ, R20.H1_H1 ;  /* 0x30000014ff157230 */ /* 0x000fe40000004100 */
[----:B------:R-:W-:Y:S01]  /*4b50*/  FFMA R13, R13, R145, R12 ;  /* 0x000000910d0d7223 */ /* 0x000fe2000000000c */
[--C-:B------:R-:W-:Y:S02]  /*4b60*/  HADD2.F32 R23, -RZ, R22.reuse.H0_H0 ;  /* 0x20000016ff177230 */ /* 0x100fe40000004100 */
[----:B------:R-:W-:Y:S01]  /*4b70*/  FFMA R12, R91, R139, R4 ;  /* 0x0000008b5b0c7223 */ /* 0x000fe20000000004 */
[----:B------:R-:W-:Y:S01]  /*4b80*/  HADD2.F32 R25, -RZ, R22.H1_H1 ;  /* 0x30000016ff197230 */ /* 0x000fe20000004100 */
[----:B------:R-:W-:Y:S01]  /*4b90*/  F2FP.F16.E4M3.UNPACK_B R14, R8.H1 ;  /* 0x00000008ff0e723e */ /* 0x000fe200030006ff */
[----:B------:R-:W-:Y:S01]  /*4ba0*/  FFMA R142, R21, R145, R142 ;  /* 0x00000091158e7223 */ /* 0x000fe2000000008e */
[----:B------:R-:W-:Y:S01]  /*4bb0*/  F2FP.F16.E4M3.UNPACK_B R26, R3 ;  /* 0x00000003ff1a723e */ /* 0x000fe200020006ff */
[-C--:B------:R-:W-:Y:S01]  /*4bc0*/  FFMA R20, R23, R145.reuse, R12 ;  /* 0x0000009117147223 */ /* 0x080fe2000000000c */
[----:B------:R-:W-:Y:S01]  /*4bd0*/  FFMA R21, R25, R145, R140 ;  /* 0x0000009119157223 */ /* 0x000fe2000000008c */
[--C-:B------:R-:W-:Y:S01]  /*4be0*/  HADD2.F32 R23, -RZ, R14.reuse.H0_H0 ;  /* 0x2000000eff177230 */ /* 0x100fe20000004100 */
[----:B------:R-:W-:Y:S01]  /*4bf0*/  F2FP.F16.E4M3.UNPACK_B R27, R3.H1 ;  /* 0x00000003ff1b723e */ /* 0x000fe200030006ff */
[----:B------:R-:W-:-:S02]  /*4c00*/  HADD2.F32 R25, -RZ, R14.H1_H1 ;  /* 0x3000000eff197230 */ /* 0x000fc40000004100 */
[C---:B------:R-:W-:Y:S01]  /*4c10*/  FFMA R14, R91.reuse, R135, R4 ;  /* 0x000000875b0e7223 */ /* 0x040fe20000000004 */
[--C-:B------:R-:W-:Y:S02]  /*4c20*/  HADD2.F32 R29, -RZ, R26.reuse.H0_H0 ;  /* 0x2000001aff1d7230 */ /* 0x100fe40000004100 */
[C-C-:B------:R-:W-:Y:S01]  /*4c30*/  FFMA R12, R91.reuse, R137, R6.reuse ;  /* 0x000000895b0c7223 */ /* 0x140fe20000000006 */
[C---:B------:R-:W-:Y:S01]  /*4c40*/  FFMA R138, R91.reuse, R138, R6 ;  /* 0x0000008a5b8a7223 */ /* 0x040fe20000000006 */
[----:B------:R-:W-:Y:S01]  /*4c50*/  F2FP.F16.E4M3.UNPACK_B R28, R7.H1 ;  /* 0x00000007ff1c723e */ /* 0x000fe200030006ff */
[----:B------:R-:W-:Y:S01]  /*4c60*/  FFMA R132, R91, R132, R4 ;  /* 0x000000845b847223 */ /* 0x000fe20000000004 */
[-C--:B------:R-:W-:Y:S01]  /*4c70*/  FFMA R24, R29, R145.reuse, R14 ;  /* 0x000000911d187223 */ /* 0x080fe2000000000e */
[----:B------:R-:W-:Y:S01]  /*4c80*/  FFMA R22, R23, R145, R12 ;  /* 0x0000009117167223 */ /* 0x000fe2000000000c */
[----:B------:R-:W-:Y:S02]  /*4c90*/  HADD2.F32 R29, -RZ, R27.H0_H0 ;  /* 0x2000001bff1d7230 */ /* 0x000fe40000004100 */
[----:B------:R-:W-:Y:S01]  /*4ca0*/  FFMA R12, R91, R133, R6 ;  /* 0x000000855b0c7223 */ /* 0x000fe20000000006 */
[----:B------:R-:W-:Y:S01]  /*4cb0*/  F2FP.F16.E4M3.UNPACK_B R14, R7 ;  /* 0x00000007ff0e723e */ /* 0x000fe200020006ff */
[----:B------:R-:W-:Y:S01]  /*4cc0*/  FFMA R23, R25, R145, R138 ;  /* 0x0000009119177223 */ /* 0x000fe2000000008a */
[----:B------:R-:W-:-:S02]  /*4cd0*/  HADD2.F32 R25, -RZ, R26.H1_H1 ;  /* 0x3000001aff197230 */ /* 0x000fc40000004100 */
[----:B------:R-:W-:Y:S01]  /*4ce0*/  FFMA R26, R29, R145, R12 ;  /* 0x000000911d1a7223 */ /* 0x000fe2000000000c */
[C-C-:B------:R-:W-:Y:S01]  /*4cf0*/  FFMA R12, R91.reuse, R131, R4.reuse ;  /* 0x000000835b0c7223 */ /* 0x140fe20000000004 */
[--C-:B------:R-:W-:Y:S02]  /*4d00*/  HADD2.F32 R29, -RZ, R14.reuse.H0_H0 ;  /* 0x2000000eff1d7230 */ /* 0x100fe40000004100 */
[C---:B------:R-:W-:Y:S01]  /*4d10*/  FFMA R136, R91.reuse, R136, R4 ;  /* 0x000000885b887223 */ /* 0x040fe20000000004 */
[----:B------:R-:W-:Y:S02]  /*4d20*/  HADD2.F32 R31, -RZ, R14.H1_H1 ;  /* 0x3000000eff1f7230 */ /* 0x000fe40000004100 */
[C-C-:B------:R-:W-:Y:S01]  /*4d30*/  FFMA R134, R91.reuse, R134, R6.reuse ;  /* 0x000000865b867223 */ /* 0x140fe20000000006 */
[----:B------:R-:W-:Y:S02]  /*4d40*/  HADD2.F32 R27, -RZ, R27.H1_H1 ;  /* 0x3000001bff1b7230 */ /* 0x000fe40000004100 */
[----:B------:R-:W-:Y:S01]  /*4d50*/  FFMA R14, R91, R129, R6 ;  /* 0x000000815b0e7223 */ /* 0x000fe20000000006 */
[----:B------:R-:W-:-:S02]  /*4d60*/  HADD2.F32 R33, -RZ, R28.H0_H0 ;  /* 0x2000001cff217230 */ /* 0x000fc40000004100 */
[----:B------:R-:W-:Y:S01]  /*4d70*/  FFMA R130, R91, R130, R6 ;  /* 0x000000825b827223 */ /* 0x000fe20000000006 */
[----:B------:R-:W-:Y:S02]  /*4d80*/  HADD2.F32 R35, -RZ, R28.H1_H1 ;  /* 0x3000001cff237230 */ /* 0x000fe40000004100 */
[-C--:B------:R-:W-:Y:S01]  /*4d90*/  FFMA R12, R29, R145.reuse, R12 ;  /* 0x000000911d0c7223 */ /* 0x080fe2000000000c */
[-C--:B------:R-:W-:Y:S01]  /*4da0*/  FFMA R29, R31, R145.reuse, R132 ;  /* 0x000000911f1d7223 */ /* 0x080fe20000000084 */
[-C--:B------:R-:W-:Y:S01]  /*4db0*/  FFMA R25, R25, R145.reuse, R136 ;  /* 0x0000009119197223 */ /* 0x080fe20000000088 */
[-C--:B------:R-:W-:Y:S01]  /*4dc0*/  FFMA R27, R27, R145.reuse, R134 ;  /* 0x000000911b1b7223 */ /* 0x080fe20000000086 */
[-C--:B------:R-:W-:Y:S01]  /*4dd0*/  FFMA R14, R33, R145.reuse, R14 ;  /* 0x00000091210e7223 */ /* 0x080fe2000000000e */
[----:B------:R-:W-:Y:S01]  /*4de0*/  FFMA R31, R35, R145, R130 ;  /* 0x00000091231f7223 */ /* 0x000fe20000000082 */
[----:B------:R-:W-:Y:S02]  /*4df0*/  F2FP.SATFINITE.RELU.E4M3.F32.PACK_AB_MERGE_C R144, R144, R13, RZ ;  /* 0x0000000d9090723e */ /* 0x000fe400048078ff */
[----:B------:R-:W-:-:S02]  /*4e00*/  F2FP.SATFINITE.RELU.E4M3.F32.PACK_AB_MERGE_C R142, R142, R15, RZ ;  /* 0x0000000f8e8e723e */ /* 0x000fc400048078ff */
[----:B------:R-:W-:Y:S02]  /*4e10*/  F2FP.SATFINITE.RELU.E4M3.F32.PACK_AB_MERGE_C R20, R21, R20, RZ ;  /* 0x000000141514723e */ /* 0x000fe400048078ff */
[----:B------:R-:W-:Y:S02]  /*4e20*/  F2FP.SATFINITE.RELU.E4M3.F32.PACK_AB_MERGE_C R22, R23, R22, RZ ;  /* 0x000000161716723e */ /* 0x000fe400048078ff */
[----:B------:R-:W-:Y:S02]  /*4e30*/  F2FP.SATFINITE.RELU.E4M3.F32.PACK_AB_MERGE_C R25, R25, R24, RZ ;  /* 0x000000181919723e */ /* 0x000fe400048078ff */
[----:B------:R-:W-:Y:S02]  /*4e40*/  F2FP.SATFINITE.RELU.E4M3.F32.PACK_AB_MERGE_C R27, R27, R26, RZ ;  /* 0x0000001a1b1b723e */ /* 0x000fe400048078ff */
[----:B------:R-:W-:Y:S02]  /*4e50*/  F2FP.SATFINITE.RELU.E4M3.F32.PACK_AB_MERGE_C R29, R29, R12, RZ ;  /* 0x0000000c1d1d723e */ /* 0x000fe400048078ff */
[----:B------:R-:W-:Y:S01]  /*4e60*/  F2FP.SATFINITE.RELU.E4M3.F32.PACK_AB_MERGE_C R31, R31, R14, RZ ;  /* 0x0000000e1f1f723e */ /* 0x000fe200048078ff */
[----:B------:R-:W-:Y:S06]  /*4e70*/  @P0 BRA `(.L_x_67) ;  /* 0x0000000000040947 */ /* 0x000fec0003800000 */
[----:B------:R-:W-:-:S04]  /*4e80*/  DEPBAR.LE SB0, 0x1 ;  /* 0x000080400000791a */ /* 0x000fc80000000000 */
.L_x_67:
[----:B------:R-:W-:Y:S05]  /*4e90*/  WARPSYNC.ALL ;  /* 0x0000000000007948 */ /* 0x000fea0003800000 */
[----:B------:R-:W-:Y:S06]  /*4ea0*/  BAR.SYNC.DEFER_BLOCKING 0x1, 0x100 ;  /* 0x0044000000007b1d */ /* 0x000fec0000010000 */
        /* <DEDUP_REMOVED lines=19> */
[----:B------:R-:W-:Y:S02]  /*4fe0*/  UIADD3 UR4, UR50, 0x5200, URZ ;  /* 0x0000520032047890 */ /* 0x000fe4000fffe03f */
[----:B------:R-:W-:Y:S01]  /*4ff0*/  UIADD3.X UR9, URZ, UR43, URZ, UP0, !UPT ;  /* 0x0000002b3f097290 */ /* 0x000fe200087fe43f */
[----:B------:R-:W-:Y:S01]  /*5000*/  UMOV UR6, UR46 ;  /* 0x0000002e00067c82 */ /* 0x000fe20008000000 */
[----:B------:R-:W-:-:S07]  /*5010*/  UMOV UR7, UR47 ;  /* 0x0000002f00077c82 */ /* 0x000fce0008000000 */
[----:B------:R1:W-:Y:S02]  /*5020*/  UTMASTG.3D [UR4], [UR8] ;  /* 0x00000004080073b5 */ /* 0x0003e40008010000 */
[----:B-1----:R0:W-:Y:S02]  /*5030*/  UTMACMDFLUSH ;  /* 0x00000000000079b7 */ /* 0x0021e40000000000 */
.L_x_69:
[----:B------:R-:W-:Y:S05]  /*5040*/  BSYNC B0 ;  /* 0x0000000000007941 */ /* 0x000fea0003800000 */
.L_x_68:
[----:B------:R-:W-:Y:S04]  /*5050*/  BSSY B0, `(.L_x_70) ;  /* 0x000002e000007945 */ /* 0x000fe80003800000 */
[----:B------:R-:W-:Y:S05]  /*5060*/  @P1 BRA `(.L_x_71) ;  /* 0x0000000000b01947 */ /* 0x000fea0003800000 */
[----:B------:R-:W-:-:S13]  /*5070*/  ISETP.NE.AND P3, PT, R90, 0x3, PT ;  /* 0x000000035a00780c */ /* 0x000fda0003f65270 */
[----:B------:R-:W-:Y:S05]  /*5080*/  @!P3 BRA `(.L_x_72) ;  /* 0x000000000004b947 */ /* 0x000fea0003800000 */
[----:B------:R-:W-:Y:S01]  /*5090*/  BPT.TRAP 0x1 ;  /* 0x000000040000795c */ /* 0x000fe20000300000 */
.L_x_72:
[----:B------:R-:W-:Y:S01]  /*50a0*/  LEA R15, R96, UR50, 0x3 ;  /* 0x00000032600f7c11 */ /* 0x000fe2000f8e18ff */
[----:B------:R-:W-:Y:S01]  /*50b0*/  BSSY B1, `(.L_x_73) ;  /* 0x0000004000017945 */ /* 0x000fe20003800000 */
[----:B------:R-:W-:-:S04]  /*50c0*/  SHF.L.U32 R12, R95, 0x1f, RZ ;  /* 0x0000001f5f0c7819 */ /* 0x000fc800000006ff */
[----:B------:R-:W1:Y:S02]  /*50d0*/  SYNCS.PHASECHK.TRANS64.TRYWAIT P2, [R15+URZ+0xc0], R12 ;  /* 0x0000c00c0f0075a7 */ /* 0x000e64000804017f */
[----:B-1----:R-:W-:Y:S05]  /*50e0*/  @!P2 BRA `(.L_x_74) ;  /* 0x00000044008ca947 */ /* 0x002fea0003800000 */
.L_x_178:
[----:B------:R-:W-:Y:S05]  /*50f0*/  BSYNC B1 ;  /* 0x0000000000017941 */ /* 0x000fea0003800000 */
.L_x_73:
        /* <DEDUP_REMOVED lines=17> */
.L_x_76:
[----:B------:R-:W-:Y:S05]  /*5210*/  BSYNC B1 ;  /* 0x0000000000017941 */ /* 0x000fea0003800000 */
.L_x_75:
        /* <DEDUP_REMOVED lines=8> */
.L_x_77:
        /* <DEDUP_REMOVED lines=9> */
.L_x_71:
[----:B------:R-:W-:Y:S05]  /*5330*/  BSYNC B0 ;  /* 0x0000000000007941 */ /* 0x000fea0003800000 */
.L_x_70:
        /* <DEDUP_REMOVED lines=66> */
.L_x_78:
        /* <DEDUP_REMOVED lines=27> */
.L_x_80:
[----:B------:R-:W-:Y:S05]  /*5910*/  BSYNC B0 ;  /* 0x0000000000007941 */ /* 0x000fea0003800000 */
.L_x_79:
[----:B------:R-:W-:Y:S04]  /*5920*/  BSSY B0, `(.L_x_81) ;  /* 0x000002f000007945 */ /* 0x000fe80003800000 */
[----:B------:R-:W-:Y:S05]  /*5930*/  @P1 BRA `(.L_x_82) ;  /* 0x0000000000b41947 */ /* 0x000fea0003800000 */
[----:B------:R-:W-:-:S13]  /*5940*/  ISETP.NE.AND P2, PT, R90, 0x3, PT ;  /* 0x000000035a00780c */ /* 0x000fda0003f45270 */
[----:B------:R-:W-:Y:S05]  /*5950*/  @!P2 BRA `(.L_x_83) ;  /* 0x000000000004a947 */ /* 0x000fea0003800000 */
[----:B------:R-:W-:Y:S01]  /*5960*/  BPT.TRAP 0x1 ;  /* 0x000000040000795c */ /* 0x000fe20000300000 */
.L_x_83:
[----:B------:R-:W-:Y:S01]  /*5970*/  SHF.L.U32 R12, R95, 0x1f, RZ ;  /* 0x0000001f5f0c7819 */ /* 0x000fe200000006ff */
[----:B------:R-:W-:Y:S01]  /*5980*/  BSSY B1, `(.L_x_84) ;  /* 0x0000004000017945 */ /* 0x000fe20003800000 */
[----:B------:R-:W-:-:S04]  /*5990*/  LEA R13, R96, UR50, 0x3 ;  /* 0x00000032600d7c11 */ /* 0x000fc8000f8e18ff */
[----:B------:R-:W1:Y:S02]  /*59a0*/  SYNCS.PHASECHK.TRANS64.TRYWAIT P1, [R13+URZ+0xc0], R12 ;  /* 0x0000c00c0d0075a7 */ /* 0x000e64000802017f */
[----:B-1----:R-:W-:Y:S05]  /*59b0*/  @!P1 BRA `(.L_x_85) ;  /* 0x0000003c006c9947 */ /* 0x002fea0003800000 */
.L_x_179:
[----:B------:R-:W-:Y:S05]  /*59c0*/  BSYNC B1 ;  /* 0x0000000000017941 */ /* 0x000fea0003800000 */
.L_x_84:
        /* <DEDUP_REMOVED lines=17> */
.L_x_87:
[----:B------:R-:W-:Y:S05]  /*5ae0*/  BSYNC B1 ;  /* 0x0000000000017941 */ /* 0x000fea0003800000 */
.L_x_86:
        /* <DEDUP_REMOVED lines=8> */
.L_x_88:
[----:B-1----:R-:W1:Y:S01]  /*5b70*/  S2R R12, SR_CgaCtaId ;  /* 0x00000000000c7919 */ /* 0x002e620000008800 */
[C---:B------:R-:W-:Y:S01]  /*5b80*/  LEA R11, R96.reuse, UR50, 0x3 ;  /* 0x00000032600b7c11 */ /* 0x040fe2000f8e18ff */
[----:B------:R-:W-:-:S03]  /*5b90*/  VIADD R96, R96, 0x1 ;  /* 0x0000000160607836 */ /* 0x000fc60000000000 */
[----:B------:R-:W-:Y:S02]  /*5ba0*/  IADD3 R11, R11, 0xe0, RZ ;  /* 0x000000e00b0b7810 */ /* 0x000fe40007ffe0ff */
[----:B------:R-:W-:-:S04]  /*5bb0*/  ISETP.NE.AND P1, PT, R96, 0x4, PT ;  /* 0x000000046000780c */ /* 0x000fc80003f25270 */
[----:B------:R-:W-:Y:S02]  /*5bc0*/  SEL R96, R96, RZ, P1 ;  /* 0x000000ff60607207 */ /* 0x000fe40000800000 */
[----:B-1----:R-:W-:Y:S02]  /*5bd0*/  PRMT R11, R12, 0x654, R11 ;  /* 0x000006540c0b7816 */ /* 0x002fe4000000000b */
[----:B------:R-:W-:Y:S02]  /*5be0*/  SEL R12, RZ, 0x1, P1 ;  /* 0x00000001ff0c7807 */ /* 0x000fe40000800000 */
[----:B--2---:R1:W-:Y:S02]  /*5bf0*/  SYNCS.ARRIVE.TRANS64.RED.A1T0 RZ, [R11+URZ], RZ ;  /* 0x000000ff0bff79a7 */ /* 0x0043e4000810043f */
[----:B------:R-:W-:-:S07]  /*5c00*/  LOP3.LUT R95, R95, R12, RZ, 0x3c, !PT ;  /* 0x0000000c5f5f7212 */ /* 0x000fce00078e3cff */
.L_x_82:
[----:B------:R-:W-:Y:S05]  /*5c10*/  BSYNC B0 ;  /* 0x0000000000007941 */ /* 0x000fea0003800000 */
.L_x_81:
[----:B------:R-:W-:Y:S01]  /*5c20*/  F2FP.F16.E4M3.UNPACK_B R15, R7.H1 ;  /* 0x00000007ff0f723e */ /* 0x000fe200030006ff */
[C---:B------:R-:W-:Y:S01]  /*5c30*/  FFMA R98, R91.reuse, R98, R6 ;  /* 0x000000625b627223 */ /* 0x040fe20000000006 */
[----:B-1----:R-:W-:Y:S01]  /*5c40*/  F2FP.F16.E4M3.UNPACK_B R11, R5 ;  /* 0x00000005ff0b723e */ /* 0x002fe200020006ff */
[C-C-:B------:R-:W-:Y:S01]  /*5c50*/  FFMA R12, R91.reuse, R111, R4.reuse ;  /* 0x0000006f5b0c7223 */ /* 0x140fe20000000004 */
[----:B------:R-:W-:Y:S01]  /*5c60*/  F2FP.F16.E4M3.UNPACK_B R5, R5.H1 ;  /* 0x00000005ff05723e */ /* 0x000fe200030006ff */
[----:B------:R-:W-:Y:S02]  /*5c70*/  HADD2.F32 R21, -RZ, R15.H1_H1 ;  /* 0x3000000fff157230 */ /* 0x000fe40000004100 */
[C-C-:B------:R-:W-:Y:S01]  /*5c80*/  FFMA R112, R91.reuse, R112, R4.reuse ;  /* 0x000000705b707223 */ /* 0x140fe20000000004 */
[--C-:B------:R-:W-:Y:S02]  /*5c90*/  HADD2.F32 R13, -RZ, R11.reuse.H0_H0 ;  /* 0x2000000bff0d7230 */ /* 0x100fe40000004100 */
[----:B------:R-:W-:Y:S01]  /*5ca0*/  FFMA R14, R91, R107, R4 ;  /* 0x0000006b5b0e7223 */ /* 0x000fe20000000004 */
[----:B------:R-:W-:-:S02]  /*5cb0*/  HADD2.F32 R11, -RZ, R11.H1_H1 ;  /* 0x3000000bff0b7230 */ /* 0x000fc40000004100 */
[-C--:B------:R-:W-:Y:S01]  /*5cc0*/  FFMA R29, R21, R145.reuse, R98 ;  /* 0x00000091151d7223 */ /* 0x080fe20000000062 */
[----:B------:R-:W-:Y:S01]  /*5cd0*/  FFMA R108, R91, R108, R4 ;  /* 0x0000006c5b6c7223 */ /* 0x000fe20000000004 */
[----:B------:R-:W-:Y:S01]  /*5ce0*/  FFMA R21, R13, R145, R12 ;  /* 0x000000910d157223 */ /* 0x000fe2000000000c */
[--C-:B------:R-:W-:Y:S01]  /*5cf0*/  HADD2.F32 R13, -RZ, R5.reuse.H0_H0 ;  /* 0x20000005ff0d7230 */ /* 0x100fe20000004100 */
[----:B------:R-:W-:Y:S01]  /*5d00*/  F2FP.F16.E4M3.UNPACK_B R12, R8 ;  /* 0x00000008ff0c723e */ /* 0x000fe200020006ff */
[----:B------:R-:W-:Y:S02]  /*5d10*/  HADD2.F32 R5, -RZ, R5.H1_H1 ;  /* 0x30000005ff057230 */ /* 0x000fe40000004100 */
[C-C-:B------:R-:W-:Y:S01]  /*5d20*/  FFMA R22, R91.reuse, R103, R4.reuse ;  /* 0x000000675b167223 */ /* 0x140fe20000000004 */
[C-C-:B------:R-:W-:Y:S01]  /*5d30*/  FFMA R104, R91.reuse, R104, R4.reuse ;  /* 0x000000685b687223 */ /* 0x140fe20000000004 */
[C-C-:B------:R-:W-:Y:S01]  /*5d40*/  FFMA R26, R91.reuse, R99, R4.reuse ;  /* 0x000000635b1a7223 */ /* 0x140fe20000000004 */
[C---:B------:R-:W-:Y:S01]  /*5d50*/  FFMA R100, R91.reuse, R100, R4 ;  /* 0x000000645b647223 */ /* 0x040fe20000000004 */
[C-C-:B------:R-:W-:Y:S01]  /*5d60*/  FFMA R110, R91.reuse, R110, R6.reuse ;  /* 0x0000006e5b6e7223 */ /* 0x140fe20000000006 */
[----:B------:R-:W-:Y:S01]  /*5d70*/  F2FP.F16.E4M3.UNPACK_B R8, R8.H1 ;  /* 0x00000008ff08723e */ /* 0x000fe200030006ff */
[----:B------:R-:W-:Y:S01]  /*5d80*/  FFMA R4, R91, R109, R6 ;  /* 0x0000006d5b047223 */ /* 0x000fe20000000006 */
[-C--:B------:R-:W-:Y:S01]  /*5d90*/  FFMA R112, R11, R145.reuse, R112 ;  /* 0x000000910b707223 */ /* 0x080fe20000000070 */
[----:B------:R-:W-:Y:S01]  /*5da0*/  FFMA R110, R5, R145, R110 ;  /* 0x00000091056e7223 */ /* 0x000fe2000000006e */
[----:B------:R-:W-:-:S02]  /*5db0*/  HADD2.F32 R11, -RZ, R12.H0_H0 ;  /* 0x2000000cff0b7230 */ /* 0x000fc40000004100 */
[----:B------:R-:W-:Y:S01]  /*5dc0*/  FFMA R23, R13, R145, R4 ;  /* 0x000000910d177223 */ /* 0x000fe20000000004 */
[--C-:B------:R-:W-:Y:S02]  /*5dd0*/  HADD2.F32 R5, -RZ, R8.reuse.H0_H0 ;  /* 0x20000008ff057230 */ /* 0x100fe40000004100 */
[----:B------:R-:W-:Y:S01]  /*5de0*/  FFMA R20, R91, R105, R6 ;  /* 0x000000695b147223 */ /* 0x000fe20000000006 */
[----:B------:R-:W-:Y:S01]  /*5df0*/  F2FP.F16.E4M3.UNPACK_B R4, R3 ;  /* 0x00000003ff04723e */ /* 0x000fe200020006ff */
[-C--:B------:R-:W-:Y:S01]  /*5e00*/  FFMA R14, R11, R145.reuse, R14 ;  /* 0x000000910b0e7223 */ /* 0x080fe2000000000e */
[----:B------:R-:W-:Y:S02]  /*5e10*/  HADD2.F32 R11, -RZ, R8.H1_H1 ;  /* 0x30000008ff0b7230 */ /* 0x000fe40000004100 */
[----:B------:R-:W-:Y:S01]  /*5e20*/  FFMA R20, R5, R145, R20 ;  /* 0x0000009105147223 */ /* 0x000fe20000000014 */
[----:B------:R-:W-:Y:S01]  /*5e30*/  FFMA R106, R91, R106, R6 ;  /* 0x0000006a5b6a7223 */ /* 0x000fe20000000006 */
[----:B------:R-:W-:Y:S01]  /*5e40*/  HADD2.F32 R5, -RZ, R4.H0_H0 ;  /* 0x20000004ff057230 */ /* 0x000fe20000004100 */
[----:B------:R-:W-:Y:S01]  /*5e50*/  F2FP.F16.E4M3.UNPACK_B R3, R3.H1 ;  /* 0x00000003ff03723e */ /* 0x000fe200030006ff */
[----:B------:R-:W-:Y:S01]  /*5e60*/  HADD2.F32 R13, -RZ, R12.H1_H1 ;  /* 0x3000000cff0d7230 */ /* 0x000fe20000004100 */
[----:B------:R-:W-:Y:S01]  /*5e70*/  F2FP.F16.E4M3.UNPACK_B R7, R7 ;  /* 0x00000007ff07723e */ /* 0x000fe200020006ff */
[-C--:B------:R-:W-:Y:S01]  /*5e80*/  FFMA R27, R11, R145.reuse, R106 ;  /* 0x000000910b1b7223 */ /* 0x080fe2000000006a */
[----:B------:R-:W-:Y:S01]  /*5e90*/  FFMA R22, R5, R145, R22 ;  /* 0x0000009105167223 */ /* 0x000fe20000000016 */
[----:B------:R-:W-:-:S02]  /*5ea0*/  HADD2.F32 R5, -RZ, R3.H0_H0 ;  /* 0x20000003ff057230 */ /* 0x000fc40000004100 */
[----:B------:R-:W-:Y:S01]  /*5eb0*/  FFMA R25, R13, R145, R108 ;  /* 0x000000910d197223 */ /* 0x000fe2000000006c */
[----:B------:R-:W-:Y:S02]  /*5ec0*/  HADD2.F32 R11, -RZ, R7.H0_H0 ;  /* 0x20000007ff0b7230 */ /* 0x000fe40000004100 */
[C-C-:B------:R-:W-:Y:S01]  /*5ed0*/  FFMA R24, R91.reuse, R101, R6.reuse ;  /* 0x000000655b187223 */ /* 0x140fe20000000006 */
[C-C-:B------:R-:W-:Y:S01]  /*5ee0*/  FFMA R102, R91.reuse, R102, R6.reuse ;  /* 0x000000665b667223 */ /* 0x140fe20000000006 */
[----:B------:R-:W-:Y:S02]  /*5ef0*/  HADD2.F32 R13, -RZ, R4.H1_H1 ;  /* 0x30000004ff0d7230 */ /* 0x000fe40000004100 */
[----:B------:R-:W-:Y:S01]  /*5f00*/  FFMA R6, R91, R97, R6 ;  /* 0x000000615b067223 */ /* 0x000fe20000000006 */
[----:B------:R-:W-:Y:S02]  /*5f10*/  HADD2.F32 R3, -RZ, R3.H1_H1 ;  /* 0x30000003ff037230 */ /* 0x000fe40000004100 */
[----:B------:R-:W-:Y:S01]  /*5f20*/  FFMA R5, R5, R145, R24 ;  /* 0x0000009105057223 */ /* 0x000fe20000000018 */
[----:B------:R-:W-:-:S02]  /*5f30*/  HADD2.F32 R7, -RZ, R7.H1_H1 ;  /* 0x30000007ff077230 */ /* 0x000fc40000004100 */
[-C--:B------:R-:W-:Y:S01]  /*5f40*/  FFMA R13, R13, R145.reuse, R104 ;  /* 0x000000910d0d7223 */ /* 0x080fe20000000068 */
[----:B------:R-:W-:Y:S02]  /*5f50*/  HADD2.F32 R15, -RZ, R15.H0_H0 ;  /* 0x2000000fff0f7230 */ /* 0x000fe40000004100 */
[-C--:B------:R-:W-:Y:S01]  /*5f60*/  FFMA R102, R3, R145.reuse, R102 ;  /* 0x0000009103667223 */ /* 0x080fe20000000066 */
[-C--:B------:R-:W-:Y:S01]  /*5f70*/  FFMA R11, R11, R145.reuse, R26 ;  /* 0x000000910b0b7223 */ /* 0x080fe2000000001a */
[----:B------:R-:W-:Y:S01]  /*5f80*/  FFMA R100, R7, R145, R100 ;  /* 0x0000009107647223 */ /* 0x000fe20000000064 */
[----:B------:R-:W-:Y:S01]  /*5f90*/  F2FP.SATFINITE.RELU.E4M3.F32.PACK_AB_MERGE_C R112, R112, R21, RZ ;  /* 0x000000157070723e */ /* 0x000fe200048078ff */
[----:B------:R-:W-:Y:S01]  /*5fa0*/  FFMA R6, R15, R145, R6 ;  /* 0x000000910f067223 */ /* 0x000fe20000000006 */
[----:B------:R-:W-:Y:S02]  /*5fb0*/  F2FP.SATFINITE.RELU.E4M3.F32.PACK_AB_MERGE_C R110, R110, R23, RZ ;  /* 0x000000176e6e723e */ /* 0x000fe400048078ff */
[----:B------:R-:W-:-:S02]  /*5fc0*/  F2FP.SATFINITE.RELU.E4M3.F32.PACK_AB_MERGE_C R14, R25, R14, RZ ;  /* 0x0000000e190e723e */ /* 0x000fc400048078ff */
[----:B------:R-:W-:Y:S02]  /*5fd0*/  F2FP.SATFINITE.RELU.E4M3.F32.PACK_AB_MERGE_C R20, R27, R20, RZ ;  /* 0x000000141b14723e */ /* 0x000fe400048078ff */
[----:B------:R-:W-:Y:S02]  /*5fe0*/  F2FP.SATFINITE.RELU.E4M3.F32.PACK_AB_MERGE_C R13, R13, R22, RZ ;  /* 0x000000160d0d723e */ /* 0x000fe400048078ff */
[----:B------:R-:W-:Y:S02]  /*5ff0*/  F2FP.SATFINITE.RELU.E4M3.F32.PACK_AB_MERGE_C R5, R102, R5, RZ ;  /* 0x000000056605723e */ /* 0x000fe400048078ff */
[----:B------:R-:W-:Y:S02]  /*6000*/  F2FP.SATFINITE.RELU.E4M3.F32.PACK_AB_MERGE_C R11, R100, R11, RZ ;  /* 0x0000000b640b723e */ /* 0x000fe400048078ff */
[----:B------:R-:W-:Y:S01]  /*6010*/  F2FP.SATFINITE.RELU.E4M3.F32.PACK_AB_MERGE_C R29, R29, R6, RZ ;  /* 0x000000061d1d723e */ /* 0x000fe200048078ff */
[----:B------:R-:W-:Y:S06]  /*6020*/  @P0 BRA `(.L_x_89) ;  /* 0x0000000000040947 */ /* 0x000fec0003800000 */
[----:B------:R-:W-:-:S04]  /*6030*/  DEPBAR.LE SB0, 0x1 ;  /* 0x000080400000791a */ /* 0x000fc80000000000 */
.L_x_89:
[----:B------:R-:W-:Y:S05]  /*6040*/  WARPSYNC.ALL ;  /* 0x0000000000007948 */ /* 0x000fea0003800000 */
[----:B------:R-:W-:Y:S01]  /*6050*/  BAR.SYNC.DEFER_BLOCKING 0x1, 0x100 ;  /* 0x0044000000007b1d */ /* 0x000fe20000010000 */
[----:B------:R-:W-:-:S05]  /*6060*/  IADD3 R16, P1, R16, UR38, RZ ;  /* 0x0000002610107c10 */ /* 0x000fca000ff3e0ff */
        /* <DEDUP_REMOVED lines=25> */
.L_x_91:
[----:B------:R-:W-:Y:S05]  /*6200*/  BSYNC B0 ;  /* 0x0000000000007941 */ /* 0x000fea0003800000 */
.L_x_90:
[----:B------:R-:W-:Y:S01]  /*6210*/  ULDC.64 UR4, c[0x0][0x8f8] ;  /* 0x00023e0000047ab9 */ /* 0x000fe20000000a00 */
[----:B------:R-:W-:Y:S01]  /*6220*/  IADD3.X R17, R17, UR37, RZ, P1, !PT ;  /* 0x0000002511117c10 */ /* 0x000fe20008ffe4ff */
[----:B------:R-:W-:Y:S01]  /*6230*/  UMOV UR47, 0xffffffff ;  /* 0xffffffff002f7882 */ /* 0x000fe20000000000 */
[----:B------:R-:W-:Y:S01]  /*6240*/  ISETP.GE.U32.AND P0, PT, R16, UR4, PT ;  /* 0x0000000410007c0c */ /* 0x000fe2000bf06070 */
[----:B------:R-:W-:Y:S01]  /*6250*/  IMAD.MOV.U32 R23, RZ, RZ, -0x1 ;  /* 0xffffffffff177424 */ /* 0x000fe200078e00ff */
[----:B------:R-:W-:Y:S01]  /*6260*/  PRMT R3, RZ, 0x7610, R3 ;  /* 0x00007610ff037816 */ /* 0x000fe20000000003 */
[----:B------:R-:W-:Y:S01]  /*6270*/  IMAD.MOV.U32 R22, RZ, RZ, -0x1 ;  /* 0xffffffffff167424 */ /* 0x000fe200078e00ff */
[----:B------:R-:W-:-:S13]  /*6280*/  ISETP.GE.U32.AND.EX P0, PT, R17, UR5, PT, P0 ;  /* 0x0000000511007c0c */ /* 0x000fda000bf06100 */
[----:B------:R-:W-:Y:S05]  /*6290*/  @P0 BRA `(.L_x_92) ;  /* 0x0000000400640947 */ /* 0x000fea0003800000 */
[----:B------:R-:W1:Y:S01]  /*62a0*/  S2R R22, SR_CTAID.X ;  /* 0x0000000000167919 */ /* 0x000e620000002500 */
[----:B------:R-:W2:Y:S01]  /*62b0*/  LDC.64 R10, c[0x0][0x8d0] ;  /* 0x00023400ff0a7b82 */ /* 0x000ea20000000a00 */
[----:B------:R-:W-:Y:S01]  /*62c0*/  ULDC UR4, c[0x0][0x150] ;  /* 0x0000540000047ab9 */ /* 0x000fe20000000800 */
[----:B------:R-:W-:Y:S01]  /*62d0*/  IMAD.MOV.U32 R8, RZ, RZ, R16 ;  /* 0x000000ffff087224 */ /* 0x000fe200078e0010 */
[----:B------:R-:W3:Y:S01]  /*62e0*/  S2R R24, SR_CTAID.Y ;  /* 0x0000000000187919 */ /* 0x000ee20000002600 */
[----:B------:R-:W-:-:S04]  /*62f0*/  MOV R9, R17 ;  /* 0x0000001100097202 */ /* 0x000fc80000000f00 */
[----:B------:R-:W4:Y:S08]  /*6300*/  LDC R25, c[0x0][0x144] ;  /* 0x00005100ff197b82 */ /* 0x000f300000000800 */
[----:B------:R-:W3:Y:S08]  /*6310*/  LDC R12, c[0x0][0x8d8] ;  /* 0x00023600ff0c7b82 */ /* 0x000ef00000000800 */
[----:B------:R-:W3:Y:S01]  /*6320*/  LDC.64 R20, c[0x0][0x8c8] ;  /* 0x00023200ff147b82 */ /* 0x000ee20000000a00 */
[----:B--2---:R-:W-:-:S04]  /*6330*/  ISETP.NE.U32.AND P0, PT, R10, RZ, PT ;  /* 0x000000ff0a00720c */ /* 0x004fc80003f05070 */
[----:B------:R-:W-:Y:S02]  /*6340*/  ISETP.NE.AND.EX P0, PT, R11, RZ, PT, P0 ;  /* 0x000000ff0b00720c */ /* 0x000fe40003f05300 */
[----:B-1----:R-:W-:-:S05]  /*6350*/  I2FP.F32.U32 R3, R22 ;  /* 0x0000001600037245 */ /* 0x002fca0000201000 */
[----:B------:R-:W-:-:S04]  /*6360*/  FMUL R3, R3, UR4 ;  /* 0x0000000403037c20 */ /* 0x000fc80008400000 */
[----:B------:R1:W2:Y:S02]  /*6370*/  F2I.U32.TRUNC.NTZ R23, R3 ;  /* 0x0000000300177305 */ /* 0x0002a4000020f000 */
[----:B----4-:R-:W-:Y:S05]  /*6380*/  @!P0 BRA `(.L_x_93) ;  /* 0x0000000000288947 */ /* 0x010fea0003800000 */
[----:B-1----:R-:W1:Y:S02]  /*6390*/  LDC R3, c[0x0][0x8dc] ;  /* 0x00023700ff037b82 */ /* 0x002e640000000800 */
        /* <DEDUP_REMOVED lines=9> */
.L_x_93:
[-CC-:B---3--:R-:W-:Y:S01]  /*6430*/  SHF.R.U64 R31, R8, R12.reuse, R9.reuse ;  /* 0x0000000c081f7219 */ /* 0x188fe20000001209 */
[----:B------:R-:W3:Y:S01]  /*6440*/  LDC.64 R14, c[0x0][0x8e8] ;  /* 0x00023a00ff0e7b82 */ /* 0x000ee20000000a00 */
[----:B-1----:R-:W-:Y:S01]  /*6450*/  SHF.R.U32.HI R3, RZ, R12, R9 ;  /* 0x0000000cff037219 */ /* 0x002fe20000011609 */
[----:B------:R-:W-:Y:S01]  /*6460*/  ULDC UR4, c[0x0][0x154] ;  /* 0x0000550000047ab9 */ /* 0x000fe20000000800 */
[----:B------:R-:W-:Y:S02]  /*6470*/  IADD3 R7, P0, RZ, -R31, RZ ;  /* 0x8000001fff077210 */ /* 0x000fe40007f1e0ff */
[----:B--2---:R-:W-:-:S03]  /*6480*/  IADD3 R23, -R23, RZ, RZ ;  /* 0x000000ff17177210 */ /* 0x004fc60007ffe1ff */
[----:B------:R-:W1:Y:S01]  /*6490*/  LDC R8, c[0x0][0x8c0] ;  /* 0x00023000ff087b82 */ /* 0x000e620000000800 */
[----:B------:R-:W-:Y:S02]  /*64a0*/  IMAD.X R3, RZ, RZ, ~R3, P0 ;  /* 0x000000ffff037224 */ /* 0x000fe400000e0e03 */
[----:B------:R-:W-:-:S04]  /*64b0*/  IMAD.WIDE.U32 R4, R7, R20, R16 ;  /* 0x0000001407047225 */ /* 0x000fc800078e0010 */
[----:B------:R-:W-:Y:S01]  /*64c0*/  IMAD R6, R3, R20, RZ ;  /* 0x0000001403067224 */ /* 0x000fe200078e02ff */
[----:B------:R-:W2:Y:S01]  /*64d0*/  LDC R26, c[0x0][0x8b0] ;  /* 0x00022c00ff1a7b82 */ /* 0x000ea20000000800 */
[----:B------:R-:W-:Y:S02]  /*64e0*/  IMAD R28, R25, R23, R22 ;  /* 0x00000017191c7224 */ /* 0x000fe400078e0216 */
[----:B------:R-:W-:Y:S02]  /*64f0*/  IMAD R3, R7, R21, R6 ;  /* 0x0000001507037224 */ /* 0x000fe400078e0206 */
[----:B------:R-:W-:Y:S02]  /*6500*/  IMAD.MOV.U32 R7, RZ, RZ, 0x1 ;  /* 0x00000001ff077424 */ /* 0x000fe400078e00ff */
[----:B------:R-:W-:Y:S01]  /*6510*/  IMAD.IADD R3, R5, 0x1, R3 ;  /* 0x0000000105037824 */ /* 0x000fe200078e0203 */
[----:B------:R-:W4:Y:S01]  /*6520*/  LDC R30, c[0x0][0x900] ;  /* 0x00024000ff1e7b82 */ /* 0x000f220000000800 */
[----:B------:R-:W-:-:S02]  /*6530*/  I2FP.F32.U32 R5, R24 ;  /* 0x0000001800057245 */ /* 0x000fc40000201000 */
[----:B---3--:R-:W-:-:S03]  /*6540*/  ISETP.NE.U32.AND P0, PT, R14, RZ, PT ;  /* 0x000000ff0e00720c */ /* 0x008fc60003f05070 */
[----:B------:R-:W-:Y:S01]  /*6550*/  FMUL R6, R5, UR4 ;  /* 0x0000000405067c20 */ /* 0x000fe20008400000 */
[----:B------:R-:W-:Y:S01]  /*6560*/  ISETP.NE.AND.EX P0, PT, R15, RZ, PT, P0 ;  /* 0x000000ff0f00720c */ /* 0x000fe20003f05300 */
[----:B------:R-:W3:Y:S01]  /*6570*/  LDC R21, c[0x0][0x148] ;  /* 0x00005200ff157b82 */ /* 0x000ee20000000800 */
[-CC-:B-1----:R-:W-:Y:S01]  /*6580*/  SHF.R.U64 R12, R4, R8.reuse, R3.reuse ;  /* 0x00000008040c7219 */ /* 0x182fe20000001203 */
[----:B------:R1:W1:Y:S01]  /*6590*/  F2I.U32.TRUNC.NTZ R20, R6 ;  /* 0x0000000600147305 */ /* 0x000262000020f000 */
[----:B------:R-:W-:Y:S01]  /*65a0*/  SHF.R.U32.HI R3, RZ, R8, R3 ;  /* 0x00000008ff037219 */ /* 0x000fe20000011603 */
[----:B------:R-:W-:-:S04]  /*65b0*/  IMAD.MOV.U32 R5, RZ, RZ, -0x1 ;  /* 0xffffffffff057424 */ /* 0x000fc800078e00ff */
[----:B------:R-:W1:Y:S01]  /*65c0*/  LDC R22, c[0x0][0x8a8] ;  /* 0x00022a00ff167b82 */ /* 0x000e620000000800 */
[-CC-:B--2---:R-:W-:Y:S02]  /*65d0*/  SHF.R.U64 R10, R12, R26.reuse, R3.reuse ;  /* 0x0000001a0c0a7219 */ /* 0x184fe40000001203 */
[----:B------:R-:W-:-:S05]  /*65e0*/  SHF.R.U32.HI R3, RZ, R26, R3 ;  /* 0x0000001aff037219 */ /* 0x000fca0000011603 */
[----:B------:R-:W2:Y:S01]  /*65f0*/  LDC R25, c[0x0][0x8f0] ;  /* 0x00023c00ff197b82 */ /* 0x000ea20000000800 */
[-C--:B----4-:R-:W-:Y:S02]  /*6600*/  SHF.L.U32 R4, R5, R30.reuse, RZ ;  /* 0x0000001e05047219 */ /* 0x090fe400000006ff */
[-CC-:B------:R-:W-:Y:S02]  /*6610*/  SHF.R.U64 R13, R10, R30.reuse, R3.reuse ;  /* 0x0000001e0a0d7219 */ /* 0x180fe40000001203 */
[----:B------:R-:W-:Y:S02]  /*6620*/  SHF.R.U32.HI R5, RZ, R30, R3 ;  /* 0x0000001eff057219 */ /* 0x000fe40000011603 */
[----:B------:R-:W-:Y:S01]  /*6630*/  LOP3.LUT R23, RZ, R4, RZ, 0x33, !PT ;  /* 0x00000004ff177212 */ /* 0x000fe200078e33ff */
[----:B------:R-:W4:Y:S01]  /*6640*/  LDC R27, c[0x0][0x8e0] ;  /* 0x00023800ff1b7b82 */ /* 0x000f220000000800 */
[----:B------:R-:W-:Y:S01]  /*6650*/  SHF.L.U32 R30, R7, R30, RZ ;  /* 0x0000001e071e7219 */ /* 0x000fe200000006ff */
[----:B------:R-:W-:-:S06]  /*6660*/  IMAD.MOV.U32 R4, RZ, RZ, R13 ;  /* 0x000000ffff047224 */ /* 0x000fcc00078e000d */
[----:B------:R-:W1:Y:S01]  /*6670*/  LDC R29, c[0x0][0x8b8] ;  /* 0x00022e00ff1d7b82 */ /* 0x000e620000000800 */
[----:B------:R-:W-:Y:S05]  /*6680*/  @!P0 BRA `(.L_x_94) ;  /* 0x0000000000288947 */ /* 0x000fea0003800000 */
[----:B------:R-:W5:Y:S02]  /*6690*/  LDC R4, c[0x0][0x8f4] ;  /* 0x00023d00ff047b82 */ /* 0x000f640000000800 */
[----:B-----5:R-:W-:-:S04]  /*66a0*/  IADD3 R3, P0, R13, R4, RZ ;  /* 0x000000040d037210 */ /* 0x020fc80007f1e0ff */
[----:B------:R-:W-:-:S05]  /*66b0*/  IADD3.X R11, RZ, R5, RZ, P0, !PT ;  /* 0x00000005ff0b7210 */ /* 0x000fca00007fe4ff */
[----:B------:R-:W-:-:S04]  /*66c0*/  IMAD.WIDE.U32 R4, R11, R14, RZ ;  /* 0x0000000e0b047225 */ /* 0x000fc800078e00ff */
[----:B-1----:R-:W-:-:S04]  /*66d0*/  IMAD.WIDE.U32 R6, P0, R3, R15, R4 ;  /* 0x0000000f03067225 */ /* 0x002fc80007800004 */
[----:B------:R-:W-:-:S04]  /*66e0*/  IMAD.WIDE.U32 R4, R3, R14, RZ ;  /* 0x0000000e03047225 */ /* 0x000fc800078e00ff */
[----:B------:R-:W-:Y:S01]  /*66f0*/  IMAD.X R9, RZ, RZ, RZ, P0 ;  /* 0x000000ffff097224 */ /* 0x000fe200000e06ff */
[----:B------:R-:W-:Y:S01]  /*6700*/  IADD3 RZ, P0, R5, R6, RZ ;  /* 0x0000000605ff7210 */ /* 0x000fe20007f1e0ff */
[----:B------:R-:W-:-:S04]  /*6710*/  IMAD.MOV.U32 R8, RZ, RZ, R7 ;  /* 0x000000ffff087224 */ /* 0x000fc800078e0007 */
[----:B------:R-:W-:-:S08]  /*6720*/  IMAD.WIDE.U32.X R4, R11, R15, R8, P0 ;  /* 0x0000000f0b047225 */ /* 0x000fd000000e0408 */
.L_x_94:
[----:B------:R-:W-:Y:S01]  /*6730*/  ISETP.NE.AND P0, PT, R2, 0x1, PT ;  /* 0x000000010200780c */ /* 0x000fe20003f05270 */
[----:B-1----:R-:W-:Y:S01]  /*6740*/  IMAD.MOV R20, RZ, RZ, -R20 ;  /* 0x000000ffff147224 */ /* 0x002fe200078e0a14 */
[----:B--2---:R-:W-:Y:S01]  /*6750*/  SHF.R.U64 R3, R4, R25, R5 ;  /* 0x0000001904037219 */ /* 0x004fe20000001205 */
[----:B------:R-:W-:Y:S01]  /*6760*/  VIADD R5, R22, 0xffffffff ;  /* 0xffffffff16057836 */ /* 0x000fe20000000000 */
[----:B------:R-:W-:Y:S02]  /*6770*/  LOP3.LUT R10, R10, R23, RZ, 0xc0, !PT ;  /* 0x000000170a0a7212 */ /* 0x000fe400078ec0ff */
[----:B------:R-:W-:Y:S02]  /*6780*/  IADD3 R4, -R3, RZ, RZ ;  /* 0x000000ff03047210 */ /* 0x000fe40007ffe1ff */
[----:B------:R-:W-:Y:S01]  /*6790*/  LOP3.LUT R12, R12, R5, RZ, 0xc0, !PT ;  /* 0x000000050c0c7212 */ /* 0x000fe200078ec0ff */
[----:B------:R-:W-:Y:S01]  /*67a0*/  IMAD R23, R30, R3, R10 ;  /* 0x000000031e177224 */ /* 0x000fe200078e020a */
[----:B------:R-:W-:Y:S01]  /*67b0*/  R2UR UR47, R31 ;  /* 0x000000001f2f72ca */ /* 0x000fe200000e0000 */
[----:B----4-:R-:W-:-:S02]  /*67c0*/  IMAD R3, R4, R27, R13 ;  /* 0x0000001b04037224 */ /* 0x010fc400078e020d */
[----:B---3--:R-:W-:Y:S02]  /*67d0*/  @P0 IMAD R28, R21, R20, R24 ;  /* 0x00000014151c0224 */ /* 0x008fe400078e0218 */
[----:B------:R-:W-:Y:S02]  /*67e0*/  IMAD R4, R3, R22, R12 ;  /* 0x0000001603047224 */ /* 0x000fe400078e020c */
[----:B------:R-:W-:Y:S02]  /*67f0*/  IMAD R23, R23, R29, R28 ;  /* 0x0000001d17177224 */ /* 0x000fe400078e021c */
[----:B------:R-:W-:-:S03]  /*6800*/  IMAD.MOV.U32 R3, RZ, RZ, 0x1 ;  /* 0x00000001ff037424 */ /* 0x000fc600078e00ff */
[----:B------:R-:W-:Y:S02]  /*6810*/  SEL R22, R4, R23, !P0 ;  /* 0x0000001704167207 */ /* 0x000fe40004000000 */
[----:B------:R-:W-:-:S07]  /*6820*/  SEL R23, R23, R4, !P0 ;  /* 0x0000000417177207 */ /* 0x000fce0004000000 */
.L_x_92:
[----:B------:R-:W-:Y:S01]  /*6830*/  LOP3.LUT P0, RZ, R3, 0xff, RZ, 0xc0, !PT ;  /* 0x000000ff03ff7812 */ /* 0x000fe2000780c0ff */
[----:B------:R-:W-:Y:S01]  /*6840*/  UIMAD.WIDE.U32 UR4, UR51, -0x55555555, URZ ;  /* 0xaaaaaaab330478a5 */ /* 0x000fe2000f8e003f */
[----:B------:R-:W-:-:S03]  /*6850*/  IMAD.MOV.U32 R145, RZ, RZ, R0 ;  /* 0x000000ffff917224 */ /* 0x000fc600078e0000 */
[----:B------:R-:W-:-:S04]  /*6860*/  USHF.R.U32.HI UR4, URZ, 0x3, UR5 ;  /* 0x000000033f047899 */ /* 0x000fc80008011605 */
[----:B------:R-:W-:-:S04]  /*6870*/  UIMAD UR4, UR4, -0xc, UR51 ;  /* 0xfffffff4040478a4 */ /* 0x000fc8000f8e0233 */
[----:B------:R-:W-:Y:S08]  /*6880*/  @P0 BRA `(.L_x_95) ;  /* 0xffffffac002c0947 */ /* 0x000ff0000383ffff */
[----:B------:R-:W-:-:S04]  /*6890*/  DEPBAR.LE SB0, 0x0 ;  /* 0x000080000000791a */ /* 0x000fc80000000000 */
[----:B------:R-:W-:Y:S05]  /*68a0*/  EXIT ;  /* 0x000000000000794d */ /* 0x000fea0003800000 */
.L_x_9:
[----:B------:R-:W-:Y:S01]  /*68b0*/  ULDC.64 UR4, c[0x0][0x8f8] ;  /* 0x00023e0000047ab9 */ /* 0x000fe20000000a00 */
[----:B------:R-:W-:Y:S01]  /*68c0*/  PRMT R12, RZ, 0x7610, R12 ;  /* 0x00007610ff0c7816 */ /* 0x000fe2000000000c */
[----:B------:R-:W-:Y:S01]  /*68d0*/  IMAD.MOV.U32 R5, RZ, RZ, -0x1 ;  /* 0xffffffffff057424 */ /* 0x000fe200078e00ff */
[----:B------:R-:W-:Y:S01]  /*68e0*/  ISETP.GE.U32.AND P1, PT, R16, UR4, PT ;  /* 0x0000000410007c0c */ /* 0x000fe2000bf26070 */
[----:B------:R-:W-:Y:S01]  /*68f0*/  IMAD.MOV.U32 R4, RZ, RZ, -0x1 ;  /* 0xffffffffff047424 */ /* 0x000fe200078e00ff */
[----:B------:R-:W-:Y:S02]  /*6900*/  MOV R6, 0xffffffff ;  /* 0xffffffff00067802 */ /* 0x000fe40000000f00 */
[----:B------:R-:W-:-:S13]  /*6910*/  ISETP.GE.U32.AND.EX P1, PT, R17, UR5, PT, P1 ;  /* 0x0000000511007c0c */ /* 0x000fda000bf26110 */
[----:B------:R-:W-:Y:S05]  /*6920*/  @P1 BRA `(.L_x_96) ;  /* 0x00000004005c1947 */ /* 0x000fea0003800000 */
[----:B------:R-:W1:Y:S01]  /*6930*/  LDC.64 R20, c[0x0][0x8d0] ;  /* 0x00023400ff147b82 */ /* 0x000e620000000a00 */
[----:B------:R-:W-:Y:S02]  /*6940*/  IMAD.MOV.U32 R14, RZ, RZ, R16 ;  /* 0x000000ffff0e7224 */ /* 0x000fe400078e0010 */
[----:B------:R-:W-:-:S05]  /*6950*/  IMAD.MOV.U32 R15, RZ, RZ, R17 ;  /* 0x000000ffff0f7224 */ /* 0x000fca00078e0011 */
        /* <DEDUP_REMOVED lines=10> */
[----:B------:R-:W-:Y:S01]  /*6a00*/  IMAD.WIDE.U32 R4, R15, R20, RZ ;  /* 0x000000140f047225 */ /* 0x000fe200078e00ff */
[----:B------:R-:W-:-:S03]  /*6a10*/  MOV R14, R13 ;  /* 0x0000000d000e7202 */ /* 0x000fc60000000f00 */
[----:B------:R-:W-:Y:S01]  /*6a20*/  IMAD.X R15, RZ, RZ, RZ, P1 ;  /* 0x000000ffff0f7224 */ /* 0x000fe200008e06ff */
[----:B------:R-:W-:-:S05]  /*6a30*/  IADD3 RZ, P1, R5, R12, RZ ;  /* 0x0000000c05ff7210 */ /* 0x000fca0007f3e0ff */
[----:B------:R-:W-:-:S08]  /*6a40*/  IMAD.WIDE.U32.X R14, R23, R21, R14, P1 ;  /* 0x00000015170e7225 */ /* 0x000fd000008e040e */
.L_x_97:
[--C-:B------:R-:W-:Y:S01]  /*6a50*/  SHF.R.U64 R14, R14, R6, R15.reuse ;  /* 0x000000060e0e7219 */ /* 0x100fe2000000120f */
[----:B------:R-:W1:Y:S01]  /*6a60*/  LDC R12, c[0x0][0x8c0] ;  /* 0x00023000ff0c7b82 */ /* 0x000e620000000800 */
[----:B------:R-:W-:Y:S01]  /*6a70*/  I2FP.F32.U32 R5, R10 ;  /* 0x0000000a00057245 */ /* 0x000fe20000201000 */
[----:B------:R-:W-:Y:S01]  /*6a80*/  ULDC UR4, c[0x0][0x150] ;  /* 0x0000540000047ab9 */ /* 0x000fe20000000800 */
[----:B------:R-:W-:Y:S02]  /*6a90*/  SHF.R.U32.HI R4, RZ, R6, R15 ;  /* 0x00000006ff047219 */ /* 0x000fe4000001160f */
[----:B------:R-:W-:Y:S01]  /*6aa0*/  IADD3 R11, P1, RZ, -R14, RZ ;  /* 0x8000000eff0b7210 */ /* 0x000fe20007f3e0ff */
[----:B------:R-:W-:Y:S01]  /*6ab0*/  FMUL R15, R5, UR4 ;  /* 0x00000004050f7c20 */ /* 0x000fe20008400000 */
[----:B------:R-:W-:Y:S01]  /*6ac0*/  ULDC UR4, c[0x0][0x154] ;  /* 0x0000550000047ab9 */ /* 0x000fe20000000800 */
[----:B------:R-:W2:Y:S02]  /*6ad0*/  LDC.64 R28, c[0x0][0x8e8] ;  /* 0x00023a00ff1c7b82 */ /* 0x000ea40000000a00 */
[----:B------:R-:W-:-:S02]  /*6ae0*/  IMAD.X R13, RZ, RZ, ~R4, P1 ;  /* 0x000000ffff0d7224 */ /* 0x000fc400008e0e04 */
[----:B------:R-:W3:Y:S01]  /*6af0*/  F2I.U32.TRUNC.NTZ R15, R15 ;  /* 0x0000000f000f7305 */ /* 0x000ee2000020f000 */
[----:B------:R-:W-:-:S03]  /*6b00*/  IMAD.WIDE.U32 R4, R11, R24, R16 ;  /* 0x000000180b047225 */ /* 0x000fc600078e0010 */
[----:B------:R-:W4:Y:S01]  /*6b10*/  LDC R21, c[0x0][0x144] ;  /* 0x00005100ff157b82 */ /* 0x000f220000000800 */
[----:B------:R-:W-:-:S04]  /*6b20*/  IMAD R6, R13, R24, RZ ;  /* 0x000000180d067224 */ /* 0x000fc800078e02ff */
[----:B------:R-:W-:-:S03]  /*6b30*/  IMAD R11, R11, R25, R6 ;  /* 0x000000190b0b7224 */ /* 0x000fc600078e0206 */
[----:B------:R-:W5:Y:S01]  /*6b40*/  LDC R20, c[0x0][0x8b0] ;  /* 0x00022c00ff147b82 */ /* 0x000f620000000800 */
[----:B------:R-:W-:Y:S01]  /*6b50*/  IMAD.IADD R5, R5, 0x1, R11 ;  /* 0x0000000105057824 */ /* 0x000fe200078e020b */
[----:B------:R-:W-:-:S04]  /*6b60*/  I2FP.F32.U32 R11, R7 ;  /* 0x00000007000b7245 */ /* 0x000fc80000201000 */
[-C--:B-1----:R-:W-:Y:S01]  /*6b70*/  SHF.R.U64 R6, R4, R12.reuse, R5 ;  /* 0x0000000c04067219 */ /* 0x082fe20000001205 */
[----:B---3--:R-:W-:Y:S01]  /*6b80*/  IMAD.MOV R4, RZ, RZ, -R15 ;  /* 0x000000ffff047224 */ /* 0x008fe200078e0a0f */
[----:B------:R-:W1:Y:S01]  /*6b90*/  LDC R13, c[0x0][0x900] ;  /* 0x00024000ff0d7b82 */ /* 0x000e620000000800 */
[----:B--2---:R-:W-:Y:S01]  /*6ba0*/  ISETP.NE.U32.AND P1, PT, R28, RZ, PT ;  /* 0x000000ff1c00720c */ /* 0x004fe20003f25070 */
[----:B------:R-:W-:Y:S01]  /*6bb0*/  FMUL R11, R11, UR4 ;  /* 0x000000040b0b7c20 */ /* 0x000fe20008400000 */
[----:B------:R-:W-:Y:S01]  /*6bc0*/  SHF.R.U32.HI R5, RZ, R12, R5 ;  /* 0x0000000cff057219 */ /* 0x000fe20000011605 */
[----:B------:R-:W-:Y:S01]  /*6bd0*/  IMAD.MOV.U32 R12, RZ, RZ, -0x1 ;  /* 0xffffffffff0c7424 */ /* 0x000fe200078e00ff */
[----:B------:R-:W-:-:S03]  /*6be0*/  ISETP.NE.AND.EX P1, PT, R29, RZ, PT, P1 ;  /* 0x000000ff1d00720c */ /* 0x000fc60003f25310 */
[----:B------:R-:W2:Y:S01]  /*6bf0*/  LDC R22, c[0x0][0x148] ;  /* 0x00005200ff167b82 */ /* 0x000ea20000000800 */
[----:B----4-:R-:W-:Y:S01]  /*6c00*/  IMAD R26, R21, R4, R10 ;  /* 0x00000004151a7224 */ /* 0x010fe200078e020a */
[----:B------:R-:W-:-:S06]  /*6c10*/  MOV R10, 0x1 ;  /* 0x00000001000a7802 */ /* 0x000fcc0000000f00 */
[----:B------:R-:W3:Y:S01]  /*6c20*/  LDC R24, c[0x0][0x8a8] ;  /* 0x00022a00ff187b82 */ /* 0x000ee20000000800 */
[-CC-:B-----5:R-:W-:Y:S02]  /*6c30*/  SHF.R.U64 R21, R6, R20.reuse, R5.reuse ;  /* 0x0000001406157219 */ /* 0x1a0fe40000001205 */
[----:B------:R-:W-:Y:S02]  /*6c40*/  SHF.R.U32.HI R4, RZ, R20, R5 ;  /* 0x00000014ff047219 */ /* 0x000fe40000011605 */
[----:B------:R4:W1:Y:S03]  /*6c50*/  F2I.U32.TRUNC.NTZ R20, R11 ;  /* 0x0000000b00147305 */ /* 0x000866000020f000 */
[----:B------:R-:W2:Y:S01]  /*6c60*/  LDC R25, c[0x0][0x8f0] ;  /* 0x00023c00ff197b82 */ /* 0x000ea20000000800 */
[-C--:B-1----:R-:W-:Y:S02]  /*6c70*/  SHF.R.U64 R23, R21, R13.reuse, R4 ;  /* 0x0000000d15177219 */ /* 0x082fe40000001204 */
[----:B------:R-:W-:-:S02]  /*6c80*/  SHF.L.U32 R12, R12, R13, RZ ;  /* 0x0000000d0c0c7219 */ /* 0x000fc400000006ff */
[-C--:B------:R-:W-:Y:S01]  /*6c90*/  SHF.R.U32.HI R5, RZ, R13.reuse, R4 ;  /* 0x0000000dff057219 */ /* 0x080fe20000011604 */
[----:B------:R-:W-:Y:S01]  /*6ca0*/  IMAD.MOV.U32 R4, RZ, RZ, R23 ;  /* 0x000000ffff047224 */ /* 0x000fe200078e0017 */
[----:B------:R-:W-:Y:S01]  /*6cb0*/  SHF.L.U32 R30, R10, R13, RZ ;  /* 0x0000000d0a1e7219 */ /* 0x000fe200000006ff */
[----:B------:R-:W1:Y:S01]  /*6cc0*/  LDC R27, c[0x0][0x8e0] ;  /* 0x00023800ff1b7b82 */ /* 0x000e620000000800 */
[----:B------:R-:W-:-:S07]  /*6cd0*/  LOP3.LUT R32, RZ, R12, RZ, 0x33, !PT ;  /* 0x0000000cff207212 */ /* 0x000fce00078e33ff */
[----:B------:R-:W1:Y:S01]  /*6ce0*/  LDC R31, c[0x0][0x8b8] ;  /* 0x00022e00ff1f7b82 */ /* 0x000e620000000800 */
        /* <DEDUP_REMOVED lines=11> */
.L_x_98:
[----:B------:R-:W-:Y:S01]  /*6da0*/  ISETP.NE.AND P1, PT, R2, 0x1, PT ;  /* 0x000000010200780c */ /* 0x000fe20003f25270 */
[----:B---3--:R-:W-:Y:S01]  /*6db0*/  VIADD R11, R24, 0xffffffff ;  /* 0xffffffff180b7836 */ /* 0x008fe20000000000 */
[----:B--2---:R-:W-:Y:S01]  /*6dc0*/  SHF.R.U64 R5, R4, R25, R5 ;  /* 0x0000001904057219 */ /* 0x004fe20000001205 */
[----:B------:R-:W-:Y:S01]  /*6dd0*/  IMAD.MOV.U32 R12, RZ, RZ, 0x1 ;  /* 0x00000001ff0c7424 */ /* 0x000fe200078e00ff */
[----:B------:R-:W-:Y:S02]  /*6de0*/  IADD3 R20, -R20, RZ, RZ ;  /* 0x000000ff14147210 */ /* 0x000fe40007ffe1ff */
[----:B------:R-:W-:Y:S01]  /*6df0*/  LOP3.LUT R4, R21, R32, RZ, 0xc0, !PT ;  /* 0x0000002015047212 */ /* 0x000fe200078ec0ff */
[----:B------:R-:W-:-:S04]  /*6e00*/  IMAD.MOV R10, RZ, RZ, -R5 ;  /* 0x000000ffff0a7224 */ /* 0x000fc800078e0a05 */
[----:B------:R-:W-:Y:S02]  /*6e10*/  IMAD R5, R30, R5, R4 ;  /* 0x000000051e057224 */ /* 0x000fe400078e0204 */
[----:B------:R-:W-:Y:S01]  /*6e20*/  @P1 IMAD R26, R22, R20, R7 ;  /* 0x00000014161a1224 */ /* 0x000fe200078e0207 */
[----:B------:R-:W-:Y:S01]  /*6e30*/  LOP3.LUT R7, R6, R11, RZ, 0xc0, !PT ;  /* 0x0000000b06077212 */ /* 0x000fe200078ec0ff */
[----:B-1----:R-:W-:Y:S02]  /*6e40*/  IMAD R4, R10, R27, R23 ;  /* 0x0000001b0a047224 */ /* 0x002fe400078e0217 */
[----:B------:R-:W-:Y:S02]  /*6e50*/  IMAD R5, R5, R31, R26 ;  /* 0x0000001f05057224 */ /* 0x000fe400078e021a */
[----:B------:R-:W-:-:S05]  /*6e60*/  IMAD R6, R4, R24, R7 ;  /* 0x0000001804067224 */ /* 0x000fca00078e0207 */
[----:B------:R-:W-:Y:S02]  /*6e70*/  SEL R4, R6, R5, !P1 ;  /* 0x0000000506047207 */ /* 0x000fe40004800000 */
[----:B------:R-:W-:Y:S01]  /*6e80*/  SEL R5, R5, R6, !P1 ;  /* 0x0000000605057207 */ /* 0x000fe20004800000 */
[----:B------:R-:W-:-:S07]  /*6e90*/  IMAD.MOV.U32 R6, RZ, RZ, R14 ;  /* 0x000000ffff067224 */ /* 0x000fce00078e000e */
.L_x_96:
[----:B------:R-:W-:-:S08]  /*6ea0*/  NOP ;  /* 0x0000000000007918 */ /* 0x000fd00000000000 */
[----:B------:R-:W1:-:S00]  /*6eb0*/  USETMAXREG.DEALLOC.CTAPOOL 0x28 ;  /* 0x00000028000079c8 */ /* 0x000e4000080e0500 */
[----:B-1----:R-:W-:-:S13]  /*6ec0*/  ISETP.NE.AND P1, PT, R3, 0x1, PT ;  /* 0x000000010300780c */ /* 0x002fda0003f25270 */
[----:B------:R-:W-:Y:S05]  /*6ed0*/  @!P1 EXIT ;  /* 0x000000000000994d */ /* 0x000fea0003800000 */
[----:B------:R-:W-:Y:S05]  /*6ee0*/  @!P4 BRA `(.L_x_99) ;  /* 0x0000001000b4c947 */ /* 0x000fea0003800000 */
[----:B------:R-:W-:-:S13]  /*6ef0*/  ISETP.NE.OR P0, PT, R3, 0x2, P0 ;  /* 0x000000020300780c */ /* 0x000fda0000705670 */
[----:B------:R-:W-:Y:S05]  /*6f00*/  @P0 EXIT ;  /* 0x000000000000094d */ /* 0x000fea0003800000 */
[----:B------:R-:W-:-:S13]  /*6f10*/  LOP3.LUT P1, RZ, R12, 0xff, RZ, 0xc0, !PT ;  /* 0x000000ff0cff7812 */ /* 0x000fda000782c0ff */
[----:B------:R-:W-:Y:S05]  /*6f20*/  @!P1 BRA `(.L_x_100) ;  /* 0x0000000000189947 */ /* 0x000fea0003800000 */
[----:B------:R-:W-:Y:S01]  /*6f30*/  UMOV UR4, 0x400 ;  /* 0x0000040000047882 */ /* 0x000fe20000000000 */
[----:B------:R-:W-:Y:S01]  /*6f40*/  MOV R3, RZ ;  /* 0x000000ff00037202 */ /* 0x000fe20000000f00 */
[----:B------:R-:W-:-:S03]  /*6f50*/  ULEA UR4, UR36, UR4, 0x18 ;  /* 0x0000000424047291 */ /* 0x000fc6000f8ec03f */
[----:B------:R-:W-:-:S06]  /*6f60*/  SHF.L.U32 R3, R3, 0x1f, RZ ;  /* 0x0000001f03037819 */ /* 0x000fcc00000006ff */
[----:B------:R-:W1:Y:S02]  /*6f70*/  SYNCS.PHASECHK.TRANS64.TRYWAIT P0, [UR4+0x108], R3 ;  /* 0x00010803ff0075a7 */ /* 0x000e640008000144 */
[----:B-1----:R-:W-:Y:S05]  /*6f80*/  @!P0 BRA `(.L_x_101) ;  /* 0x00000028000c8947 */ /* 0x002fea0003800000 */
.L_x_100:
[----:B-1----:R-:W-:Y:S01]  /*6f90*/  PRMT R3, RZ, 0x7610, R3 ;  /* 0x00007610ff037816 */ /* 0x002fe20000000003 */
[----:B------:R-:W-:Y:S06]  /*6fa0*/  @P3 BRA `(.L_x_102) ;  /* 0x0000000000243947 */ /* 0x000fec0003800000 */
[----:B------:R-:W-:Y:S02]  /*6fb0*/  ULDC.64 UR4, c[0x0][0x588] ;  /* 0x0001620000047ab9 */ /* 0x000fe40000000a00 */
[----:B------:R-:W-:-:S04]  /*6fc0*/  ISETP.NE.U32.AND P0, PT, RZ, UR4, PT ;  /* 0x00000004ff007c0c */ /* 0x000fc8000bf05070 */
[----:B------:R-:W-:-:S13]  /*6fd0*/  ISETP.NE.AND.EX P0, PT, RZ, UR5, PT, P0 ;  /* 0x00000005ff007c0c */ /* 0x000fda000bf05300 */
[----:B------:R-:W-:Y:S05]  /*6fe0*/  @!P0 BRA `(.L_x_103) ;  /* 0x00000000000c8947 */ /* 0x000fea0003800000 */
[----:B------:R1:W5:Y:S01]  /*6ff0*/  LDG.E R8, desc[UR40][R8.64] ;  /* 0x0000002808087981 */ /* 0x000362000c1e1900 */
[----:B------:R-:W-:Y:S01]  /*7000*/  IMAD.MOV.U32 R3, RZ, RZ, 0x1 ;  /* 0x00000001ff037424 */ /* 0x000fe200078e00ff */
[----:B------:R-:W-:Y:S06]  /*7010*/  BRA `(.L_x_102) ;  /* 0x0000000000087947 */ /* 0x000fec0003800000 */
.L_x_103:
[----:B------:R-:W2:Y:S01]  /*7020*/  LDC R8, c[0x0][0x580] ;  /* 0x00016000ff087b82 */ /* 0x000ea20000000800 */
[----:B------:R-:W-:-:S07]  /*7030*/  IMAD.MOV.U32 R3, RZ, RZ, 0x1 ;  /* 0x00000001ff037424 */ /* 0x000fce00078e00ff */
.L_x_102:
[----:B-1----:R-:W-:Y:S01]  /*7040*/  IMAD.MOV.U32 R9, RZ, RZ, 0x1 ;  /* 0x00000001ff097424 */ /* 0x002fe200078e00ff */
[----:B------:R-:W-:Y:S06]  /*7050*/  @!P1 BRA `(.L_x_104) ;  /* 0x0000000c00e09947 */ /* 0x000fec0003800000 */
[----:B------:R-:W1:Y:S01]  /*7060*/  LDC R10, c[0x0][0x900] ;  /* 0x00024000ff0a7b82 */ /* 0x000e620000000800 */
[----:B------:R-:W-:Y:S01]  /*7070*/  IMAD.MOV.U32 R7, RZ, RZ, -0x1 ;  /* 0xffffffffff077424 */ /* 0x000fe200078e00ff */
[----:B------:R-:W-:Y:S01]  /*7080*/  MOV R9, 0x1 ;  /* 0x0000000100097802 */ /* 0x000fe20000000f00 */
[----:B------:R-:W-:Y:S01]  /*7090*/  ULDC.64 UR6, c[0x0][0x198] ;  /* 0x0000660000067ab9 */ /* 0x000fe20000000a00 */
[----:B------:R-:W-:Y:S01]  /*70a0*/  LOP3.LUT R11, R0, 0x2, RZ, 0xfc, !PT ;  /* 0x00000002000b7812 */ /* 0x000fe200078efcff */
[----:B------:R-:W-:Y:S01]  /*70b0*/  ULDC.64 UR14, c[0x0][0x588] ;  /* 0x00016200000e7ab9 */ /* 0x000fe20000000a00 */
[----:B------:R-:W-:Y:S01]  /*70c0*/  ULDC.64 UR22, c[0x0][0x8f8] ;  /* 0x00023e0000167ab9 */ /* 0x000fe20000000a00 */
[----:B------:R-:W-:Y:S01]  /*70d0*/  ULDC.64 UR24, c[0x0][0x590] ;  /* 0x0001640000187ab9 */ /* 0x000fe20000000a00 */
[----:B------:R-:W3:Y:S01]  /*70e0*/  LDC R12, c[0x0][0x8a8] ;  /* 0x00022a00ff0c7b82 */ /* 0x000ee20000000800 */
[-C--:B-1----:R-:W-:Y:S02]  /*70f0*/  SHF.L.U32 R7, R7, R10.reuse, RZ ;  /* 0x0000000a07077219 */ /* 0x082fe400000006ff */
[----:B------:R-:W-:Y:S01]  /*7100*/  SHF.L.U32 R10, R9, R10, RZ ;  /* 0x0000000a090a7219 */ /* 0x000fe200000006ff */
[----:B------:R-:W-:Y:S01]  /*7110*/  IMAD.MOV.U32 R9, RZ, RZ, 0x1 ;  /* 0x00000001ff097424 */ /* 0x000fe200078e00ff */
[----:B------:R-:W-:Y:S01]  /*7120*/  LOP3.LUT R13, RZ, R7, RZ, 0x33, !PT ;  /* 0x00000007ff0d7212 */ /* 0x000fe200078e33ff */
[----:B---3--:R-:W-:-:S07]  /*7130*/  VIADD R12, R12, 0xffffffff ;  /* 0xffffffff0c0c7836 */ /* 0x008fce0000000000 */
.L_x_136:
[----:B------:R-:W-:Y:S02]  /*7140*/  ISETP.NE.U32.AND P0, PT, RZ, UR24, PT ;  /* 0x00000018ff007c0c */ /* 0x000fe4000bf05070 */
[----:B------:R-:W-:Y:S02]  /*7150*/  R2UR UR11, R5 ;  /* 0x00000000050b72ca */ /* 0x000fe400000e0000 */
[----:B------:R-:W-:Y:S02]  /*7160*/  R2UR UR10, R4 ;  /* 0x00000000040a72ca */ /* 0x000fe400000e0000 */
[----:B------:R-:W-:-:S09]  /*7170*/  ISETP.NE.AND.EX P0, PT, RZ, UR25, PT, P0 ;  /* 0x00000019ff007c0c */ /* 0x000fd2000bf05300 */
[----:B------:R-:W-:Y:S02]  /*7180*/  USHF.L.U32 UR11, UR11, 0x7, URZ ;  /* 0x000000070b0b7899 */ /* 0x000fe4000800063f */
[----:B------:R-:W-:Y:S02]  /*7190*/  USHF.L.U32 UR10, UR10, 0x7, URZ ;  /* 0x000000070a0a7899 */ /* 0x000fe4000800063f */
[----:B------:R-:W-:Y:S10]  /*71a0*/  @!P0 BRA `(.L_x_105) ;  /* 0x00000000002c8947 */ /* 0x000ff40003800000 */
[----:B------:R-:W-:-:S04]  /*71b0*/  ISETP.NE.U32.AND P1, PT, RZ, UR14, PT ;  /* 0x0000000eff007c0c */ /* 0x000fc8000bf25070 */
[----:B------:R-:W-:-:S13]  /*71c0*/  ISETP.NE.AND.EX P1, PT, RZ, UR15, PT, P1 ;  /* 0x0000000fff007c0c */ /* 0x000fda000bf25310 */
[----:B------:R-:W-:Y:S05]  /*71d0*/  @!P1 BRA `(.L_x_106) ;  /* 0x0000000000189947 */ /* 0x000fea0003800000 */
[----:B------:R-:W1:Y:S01]  /*71e0*/  LDC.64 R4, c[0x0][0x588] ;  /* 0x00016200ff047b82 */ /* 0x000e620000000a00 */
[----:B------:R-:W-:-:S04]  /*71f0*/  IMAD R3, R6, UR24, RZ ;  /* 0x0000001806037c24 */ /* 0x000fc8000f8e02ff */
[----:B-1----:R-:W-:-:S05]  /*7200*/  IMAD.WIDE R4, R3, 0x4, R4 ;  /* 0x0000000403047825 */ /* 0x002fca00078e0204 */
[----:B--2--5:R1:W5:Y:S01]  /*7210*/  LDG.E R8, desc[UR40][R4.64] ;  /* 0x0000002804087981 */ /* 0x024362000c1e1900 */
[----:B------:R-:W-:Y:S01]  /*7220*/  IMAD.MOV.U32 R3, RZ, RZ, 0x1 ;  /* 0x00000001ff037424 */ /* 0x000fe200078e00ff */
[----:B------:R-:W-:Y:S06]  /*7230*/  BRA `(.L_x_105) ;  /* 0x0000000000087947 */ /* 0x000fec0003800000 */
.L_x_106:
[----:B--2--5:R-:W3:Y:S01]  /*7240*/  LDC R8, c[0x0][0x580] ;  /* 0x00016000ff087b82 */ /* 0x024ee20000000800 */
[----:B------:R-:W-:-:S07]  /*7250*/  IMAD.MOV.U32 R3, RZ, RZ, 0x1 ;  /* 0x00000001ff037424 */ /* 0x000fce00078e00ff */
.L_x_105:
[----:B------:R-:W-:Y:S05]  /*7260*/  @!P0 BRA `(.L_x_107) ;  /* 0x00000000001c8947 */ /* 0x000fea0003800000 */
[----:B------:R-:W-:-:S13]  /*7270*/  LOP3.LUT P2, RZ, R3, 0xff, RZ, 0xc0, !PT ;  /* 0x000000ff03ff7812 */ /* 0x000fda000784c0ff */
[----:B-1----:R-:W1:Y:S02]  /*7280*/  @!P2 LDC.64 R4, c[0x0][0x588] ;  /* 0x00016200ff04ab82 */ /* 0x002e640000000a00 */
[----:B-1----:R-:W-:-:S04]  /*7290*/  @!P2 ISETP.NE.U32.AND P0, PT, R4, RZ, PT ;  /* 0x000000ff0400a20c */ /* 0x002fc80003f05070 */
[----:B------:R-:W-:Y:S02]  /*72a0*/  @!P2 ISETP.NE.AND.EX P1, PT, R5, RZ, PT, P0 ;  /* 0x000000ff0500a20c */ /* 0x000fe40003f25300 */
[----:B--23-5:R-:W-:Y:S02]  /*72b0*/  @P2 FSETP.EQ.AND P0, PT, R8, RZ, PT ;  /* 0x000000ff0800220b */ /* 0x02cfe40003f02000 */
[----:B------:R-:W-:Y:S01]  /*72c0*/  @!P2 PLOP3.LUT P0, PT, P1, PT, PT, 0x8, 0x0 ;  /* 0x000000000000a81c */ /* 0x000fe20000f0e170 */
[----:B------:R-:W-:-:S12]  /*72d0*/  BRA `(.L_x_108) ;  /* 0x0000000000047947 */ /* 0x000fd80003800000 */
.L_x_107:
[----:B--23-5:R-:W-:-:S13]  /*72e0*/  FSETP.EQ.AND P0, PT, R8, RZ, PT ;  /* 0x000000ff0800720b */ /* 0x02cfda0003f02000 */
.L_x_108:
[----:B------:R-:W-:Y:S02]  /*72f0*/  ISETP.NE.AND P2, PT, R11, 0x3, PT ;  /* 0x000000030b00780c */ /* 0x000fe40003f45270 */
[----:B------:R-:W-:-:S04]  /*7300*/  ELECT P1, URZ, PT ;  /* 0x00000000003f782f */ /* 0x000fc80003820000 */
[----:B------:R-:W-:-:S07]  /*7310*/  PLOP3.LUT P0, PT, P1, P0, PT, 0x20, 0x0 ;  /* 0x000000000000781c */ /* 0x000fce0000f00470 */
[----:B------:R-:W-:Y:S06]  /*7320*/  @!P2 BRA `(.L_x_109) ;  /* 0x000000000004a947 */ /* 0x000fec0003800000 */
[----:B------:R-:W-:Y:S01]  /*7330*/  BPT.TRAP 0x1 ;  /* 0x000000040000795c */ /* 0x000fe20000300000 */
.L_x_109:
[----:B------:R-:W2:Y:S01]  /*7340*/  S2UR UR36, SR_CgaCtaId ;  /* 0x00000000002479c3 */ /* 0x000ea20000008800 */
[----:B------:R-:W-:Y:S01]  /*7350*/  UMOV UR4, 0x400 ;  /* 0x0000040000047882 */ /* 0x000fe20000000000 */
[----:B-1----:R-:W-:Y:S01]  /*7360*/  SHF.L.U32 R4, R9, 0x1f, RZ ;  /* 0x0000001f09047819 */ /* 0x002fe200000006ff */
[----:B--2---:R-:W-:-:S09]  /*7370*/  ULEA UR5, UR36, UR4, 0x18 ;  /* 0x0000000424057291 */ /* 0x004fd2000f8ec03f */
[----:B------:R-:W1:Y:S02]  /*7380*/  SYNCS.PHASECHK.TRANS64.TRYWAIT P1, [UR5+0xe0], R4 ;  /* 0x0000e004ff0075a7 */ /* 0x000e640008020145 */
[----:B-1----:R-:W-:Y:S05]  /*7390*/  @!P1 BRA `(.L_x_110) ;  /* 0x0000002400209947 */ /* 0x002fea0003800000 */
.L_x_180:
[----:B------:R-:W-:Y:S04]  /*73a0*/  BSSY B0, `(.L_x_111) ;  /* 0x000000e000007945 */ /* 0x000fe80003800000 */
[----:B------:R-:W-:Y:S05]  /*73b0*/  @!P0 BRA `(.L_x_112) ;  /* 0x0000000000308947 */ /* 0x000fea0003800000 */
[----:B------:R-:W-:Y:S01]  /*73c0*/  R2UR UR12, R6 ;  /* 0x00000000060c72ca */ /* 0x000fe200000e0000 */
[----:B------:R-:W-:Y:S02]  /*73d0*/  UIADD3 UR16, UP0, UR6, 0x3f0, URZ ;  /* 0x000003f006107890 */ /* 0x000fe4000ff1e03f */
[----:B------:R-:W-:Y:S02]  /*73e0*/  UIADD3 UR8, UR5, 0x200, URZ ;  /* 0x0000020005087890 */ /* 0x000fe4000fffe03f */
[----:B------:R-:W-:Y:S02]  /*73f0*/  UIADD3 UR9, UR5, 0xc0, URZ ;  /* 0x000000c005097890 */ /* 0x000fe4000fffe03f */
[----:B------:R-:W-:Y:S01]  /*7400*/  UIADD3.X UR17, URZ, UR7, URZ, UP0, !UPT ;  /* 0x000000073f117290 */ /* 0x000fe200087fe43f */
[----:B------:R-:W-:Y:S01]  /*7410*/  UMOV UR18, 0x0 ;  /* 0x0000000000127882 */ /* 0x000fe20000000000 */
[----:B------:R-:W-:-:S07]  /*7420*/  UMOV UR19, 0x10000000 ;  /* 0x1000000000137882 */ /* 0x000fce0000000000 */
[----:B------:R2:W-:Y:S02]  /*7430*/  UTMALDG.3D [UR8], [UR16], desc[UR18] ;  /* 0x00001208100075b4 */ /* 0x0005e40008011000 */
[----:B--2---:R-:W-:Y:S05]  /*7440*/  @!P2 BRA `(.L_x_113) ;  /* 0x000000000004a947 */ /* 0x004fea0003800000 */
[----:B------:R-:W-:Y:S01]  /*7450*/  BPT.TRAP 0x1 ;  /* 0x000000040000795c */ /* 0x000fe20000300000 */
.L_x_113:
[----:B-1----:R-:W1:Y:S02]  /*7460*/  LDC R5, c[0x0][0x800] ;  /* 0x00020000ff057b82 */ /* 0x002e640000000800 */
[----:B-1----:R2:W-:Y:S02]  /*7470*/  SYNCS.ARRIVE.TRANS64.RED.A0TR RZ, [UR5+0xc0], R5 ;  /* 0x0000c005ffff79a7 */ /* 0x0025e40008300405 */
.L_x_112:
[----:B------:R-:W-:Y:S05]  /*7480*/  BSYNC B0 ;  /* 0x0000000000007941 */ /* 0x000fea0003800000 */
.L_x_111:
[----:B------:R-:W-:Y:S05]  /*7490*/  @!P2 BRA `(.L_x_114) ;  /* 0x000000000004a947 */ /* 0x000fea0003800000 */
[----:B------:R-:W-:Y:S01]  /*74a0*/  BPT.TRAP 0x1 ;  /* 0x000000040000795c */ /* 0x000fe20000300000 */
.L_x_114:
[----:B------:R-:W-:-:S04]  /*74b0*/  UIADD3 UR4, UR5, 0xc0, URZ ;  /* 0x000000c005047890 */ /* 0x000fc8000fffe03f */
[----:B------:R-:W-:-:S09]  /*74c0*/  UPRMT UR4, UR36, 0x654, UR4 ;  /* 0x0000065424047896 */ /* 0x000fd20008000004 */
[----:B------:R-:W-:Y:S01]  /*74d0*/  SYNCS.ARRIVE.TRANS64.RED.A1T0 RZ, [UR4], RZ ;  /* 0x000000ffffff79a7 */ /* 0x000fe20008100404 */
[----:B------:R-:W-:Y:S05]  /*74e0*/  @!P2 BRA `(.L_x_115) ;  /* 0x000000000004a947 */ /* 0x000fea0003800000 */
[----:B------:R-:W-:Y:S01]  /*74f0*/  BPT.TRAP 0x1 ;  /* 0x000000040000795c */ /* 0x000fe20000300000 */
.L_x_115:
[----:B------:R-:W3:Y:S02]  /*7500*/  SYNCS.PHASECHK.TRANS64.TRYWAIT P1, [UR5+0xe8], R4 ;  /* 0x0000e804ff0075a7 */ /* 0x000ee40008020145 */
[----:B---3--:R-:W-:Y:S05]  /*7510*/  @!P1 BRA `(.L_x_116) ;  /* 0x0000002000d89947 */ /* 0x008fea0003800000 */
.L_x_181:
[----:B------:R-:W-:Y:S04]  /*7520*/  BSSY B0, `(.L_x_117) ;  /* 0x0000010000007945 */ /* 0x000fe80003800000 */
[----:B------:R-:W-:Y:S05]  /*7530*/  @!P0 BRA `(.L_x_118) ;  /* 0x0000000000388947 */ /* 0x000fea0003800000 */
[----:B------:R-:W-:Y:S01]  /*7540*/  UIADD3 UR8, UP0, UR6, 0x3f0, URZ ;  /* 0x000003f006087890 */ /* 0x000fe2000ff1e03f */
[----:B------:R-:W-:Y:S01]  /*7550*/  R2UR UR20, R6 ;  /* 0x00000000061472ca */ /* 0x000fe200000e0000 */
[----:B------:R-:W-:Y:S02]  /*7560*/  UIADD3 UR18, UR10, 0x20, URZ ;  /* 0x000000200a127890 */ /* 0x000fe4000fffe03f */
[----:B------:R-:W-:Y:S02]  /*7570*/  UIADD3 UR16, UR5, 0x1200, URZ ;  /* 0x0000120005107890 */ /* 0x000fe4000fffe03f */
[----:B------:R-:W-:Y:S02]  /*7580*/  UIADD3 UR17, UR5, 0xc8, URZ ;  /* 0x000000c805117890 */ /* 0x000fe4000fffe03f */
[----:B------:R-:W-:Y:S01]  /*7590*/  UIADD3.X UR9, URZ, UR7, URZ, UP0, !UPT ;  /* 0x000000073f097290 */ /* 0x000fe200087fe43f */
[----:B------:R-:W-:Y:S01]  /*75a0*/  UMOV UR12, 0x0 ;  /* 0x00000000000c7882 */ /* 0x000fe20000000000 */
[----:B------:R-:W-:Y:S01]  /*75b0*/  UMOV UR13, 0x10000000 ;  /* 0x10000000000d7882 */ /* 0x000fe20000000000 */
[----:B------:R-:W-:-:S06]  /*75c0*/  UMOV UR19, UR11 ;  /* 0x0000000b00137c82 */ /* 0x000fcc0008000000 */
[----:B------:R3:W-:Y:S02]  /*75d0*/  UTMALDG.3D [UR16], [UR8], desc[UR12] ;  /* 0x00000c10080075b4 */ /* 0x0007e40008011000 */
[----:B---3--:R-:W-:Y:S05]  /*75e0*/  @!P2 BRA `(.L_x_119) ;  /* 0x000000000004a947 */ /* 0x008fea0003800000 */
[----:B------:R-:W-:Y:S01]  /*75f0*/  BPT.TRAP 0x1 ;  /* 0x000000040000795c */ /* 0x000fe20000300000 */
.L_x_119:
[----:B-12---:R-:W1:Y:S02]  /*7600*/  LDC R5, c[0x0][0x800] ;  /* 0x00020000ff057b82 */ /* 0x006e640000000800 */
[----:B-1----:R3:W-:Y:S02]  /*7610*/  SYNCS.ARRIVE.TRANS64.RED.A0TR RZ, [UR5+0xc8], R5 ;  /* 0x0000c805ffff79a7 */ /* 0x0027e40008300405 */
.L_x_118:
[----:B------:R-:W-:Y:S05]  /*7620*/  BSYNC B0 ;  /* 0x0000000000007941 */ /* 0x000fea0003800000 */
.L_x_117:
[----:B------:R-:W-:Y:S05]  /*7630*/  @!P2 BRA `(.L_x_120) ;  /* 0x000000000004a947 */ /* 0x000fea0003800000 */
[----:B------:R-:W-:Y:S01]  /*7640*/  BPT.TRAP 0x1 ;  /* 0x000000040000795c */ /* 0x000fe20000300000 */
.L_x_120:
[----:B------:R-:W-:-:S04]  /*7650*/  UIADD3 UR4, UR5, 0xc8, URZ ;  /* 0x000000c805047890 */ /* 0x000fc8000fffe03f */
[----:B------:R-:W-:-:S09]  /*7660*/  UPRMT UR4, UR36, 0x654, UR4 ;  /* 0x0000065424047896 */ /* 0x000fd20008000004 */
[----:B------:R-:W-:Y:S01]  /*7670*/  SYNCS.ARRIVE.TRANS64.RED.A1T0 RZ, [UR4], RZ ;  /* 0x000000ffffff79a7 */ /* 0x000fe20008100404 */
[----:B------:R-:W-:Y:S05]  /*7680*/  @!P2 BRA `(.L_x_121) ;  /* 0x000000000004a947 */ /* 0x000fea0003800000 */
[----:B------:R-:W-:Y:S01]  /*7690*/  BPT.TRAP 0x1 ;  /* 0x000000040000795c */ /* 0x000fe20000300000 */
.L_x_121:
[----:B------:R-:W4:Y:S02]  /*76a0*/  SYNCS.PHASECHK.TRANS64.TRYWAIT P1, [UR5+0xf0], R4 ;  /* 0x0000f004ff0075a7 */ /* 0x000f240008020145 */
[----:B----4-:R-:W-:Y:S05]  /*76b0*/  @!P1 BRA `(.L_x_122) ;  /* 0x0000002000889947 */ /* 0x010fea0003800000 */
.L_x_182:
        /* <DEDUP_REMOVED lines=12> */
[----:B----4-:R-:W-:Y:S05]  /*7780*/  @!P2 BRA `(.L_x_125) ;  /* 0x000000000004a947 */ /* 0x010fea0003800000 */
[----:B------:R-:W-:Y:S01]  /*7790*/  BPT.TRAP 0x1 ;  /* 0x000000040000795c */ /* 0x000fe20000300000 */
.L_x_125:
[----:B-123--:R-:W1:Y:S02]  /*77a0*/  LDC R5, c[0x0][0x800] ;  /* 0x00020000ff057b82 */ /* 0x00ee640000000800 */
[----:B-1----:R4:W-:Y:S02]  /*77b0*/  SYNCS.ARRIVE.TRANS64.RED.A0TR RZ, [UR5+0xd0], R5 ;  /* 0x0000d005ffff79a7 */ /* 0x0029e40008300405 */
.L_x_124:
[----:B------:R-:W-:Y:S05]  /*77c0*/  BSYNC B0 ;  /* 0x0000000000007941 */ /* 0x000fea0003800000 */
.L_x_123:
[----:B------:R-:W-:Y:S05]  /*77d0*/  @!P2 BRA `(.L_x_126) ;  /* 0x000000000004a947 */ /* 0x000fea0003800000 */
[----:B------:R-:W-:Y:S01]  /*77e0*/  BPT.TRAP 0x1 ;  /* 0x000000040000795c */ /* 0x000fe20000300000 */
.L_x_126:
[----:B------:R-:W-:-:S04]  /*77f0*/  UIADD3 UR4, UR5, 0xd0, URZ ;  /* 0x000000d005047890 */ /* 0x000fc8000fffe03f */
[----:B------:R-:W-:-:S09]  /*7800*/  UPRMT UR4, UR36, 0x654, UR4 ;  /* 0x0000065424047896 */ /* 0x000fd20008000004 */
[----:B------:R-:W-:Y:S01]  /*7810*/  SYNCS.ARRIVE.TRANS64.RED.A1T0 RZ, [UR4], RZ ;  /* 0x000000ffffff79a7 */ /* 0x000fe20008100404 */
[----:B------:R-:W-:Y:S05]  /*7820*/  @!P2 BRA `(.L_x_127) ;  /* 0x000000000004a947 */ /* 0x000fea0003800000 */
[----:B------:R-:W-:Y:S01]  /*7830*/  BPT.TRAP 0x1 ;  /* 0x000000040000795c */ /* 0x000fe20000300000 */
.L_x_127:
[----:B------:R-:W5:Y:S02]  /*7840*/  SYNCS.PHASECHK.TRANS64.TRYWAIT P1, [UR5+0xf8], R4 ;  /* 0x0000f804ff0075a7 */ /* 0x000f640008020145 */
[----:B-----5:R-:W-:Y:S05]  /*7850*/  @!P1 BRA `(.L_x_128) ;  /* 0x0000002000389947 */ /* 0x020fea0003800000 */
.L_x_183:
[----:B------:R-:W-:Y:S04]  /*7860*/  BSSY B0, `(.L_x_129) ;  /* 0x0000010000007945 */ /* 0x000fe80003800000 */
[----:B------:R-:W-:Y:S05]  /*7870*/  @!P0 BRA `(.L_x_130) ;  /* 0x0000000000388947 */ /* 0x000fea0003800000 */
[----:B------:R-:W-:Y:S01]  /*7880*/  R2UR UR20, R6 ;  /* 0x00000000061472ca */ /* 0x000fe200000e0000 */
[----:B------:R-:W-:Y:S02]  /*7890*/  UIADD3 UR8, UP0, UR6, 0x3f0, URZ ;  /* 0x000003f006087890 */ /* 0x000fe4000ff1e03f */
        /* <DEDUP_REMOVED lines=8> */
[----:B-1----:R-:W-:Y:S05]  /*7920*/  @!P2 BRA `(.L_x_131) ;  /* 0x000000000004a947 */ /* 0x002fea0003800000 */
[----:B------:R-:W-:Y:S01]  /*7930*/  BPT.TRAP 0x1 ;  /* 0x000000040000795c */ /* 0x000fe20000300000 */
.L_x_131:
[----:B------:R-:W1:Y:S02]  /*7940*/  LDC R4, c[0x0][0x800] ;  /* 0x00020000ff047b82 */ /* 0x000e640000000800 */
[----:B-1----:R1:W-:Y:S02]  /*7950*/  SYNCS.ARRIVE.TRANS64.RED.A0TR RZ, [UR5+0xd8], R4 ;  /* 0x0000d804ffff79a7 */ /* 0x0023e40008300405 */
.L_x_130:
[----:B------:R-:W-:Y:S05]  /*7960*/  BSYNC B0 ;  /* 0x0000000000007941 */ /* 0x000fea0003800000 */
.L_x_129:
[----:B------:R-:W-:Y:S05]  /*7970*/  @!P2 BRA `(.L_x_132) ;  /* 0x000000000004a947 */ /* 0x000fea0003800000 */
[----:B------:R-:W-:Y:S01]  /*7980*/  BPT.TRAP 0x1 ;  /* 0x000000040000795c */ /* 0x000fe20000300000 */
.L_x_132:
[----:B------:R-:W-:Y:S01]  /*7990*/  IADD3 R16, P0, R16, UR38, RZ ;  /* 0x0000002610107c10 */ /* 0x000fe2000ff1e0ff */
[----:B------:R-:W-:Y:S01]  /*79a0*/  UIADD3 UR4, UR5, 0xd8, URZ ;  /* 0x000000d805047890 */ /* 0x000fe2000fffe03f */
[----:B------:R-:W-:Y:S01]  /*79b0*/  LOP3.LUT R9, R9, 0x1, RZ, 0x3c, !PT ;  /* 0x0000000109097812 */ /* 0x000fe200078e3cff */
[----:B-1----:R-:W-:Y:S01]  /*79c0*/  IMAD.MOV.U32 R4, RZ, RZ, -0x1 ;  /* 0xffffffffff047424 */ /* 0x002fe200078e00ff */
[----:B------:R-:W-:Y:S01]  /*79d0*/  IADD3.X R17, R17, UR37, RZ, P0, !PT ;  /* 0x0000002511117c10 */ /* 0x000fe200087fe4ff */
[----:B------:R-:W-:Y:S01]  /*79e0*/  UPRMT UR4, UR36, 0x654, UR4 ;  /* 0x0000065424047896 */ /* 0x000fe20008000004 */
[----:B------:R-:W-:Y:S01]  /*79f0*/  ISETP.GE.U32.AND P0, PT, R16, UR22, PT ;  /* 0x0000001610007c0c */ /* 0x000fe2000bf06070 */
[----:B------:R-:W-:Y:S01]  /*7a00*/  IMAD.MOV.U32 R6, RZ, RZ, -0x1 ;  /* 0xffffffffff067424 */ /* 0x000fe200078e00ff */
[----:B------:R-:W-:Y:S02]  /*7a10*/  PRMT R7, RZ, 0x7610, R7 ;  /* 0x00007610ff077816 */ /* 0x000fe40000000007 */
[----:B------:R-:W-:-:S02]  /*7a20*/  ISETP.GE.U32.AND.EX P0, PT, R17, UR23, PT, P0 ;  /* 0x0000001711007c0c */ /* 0x000fc4000bf06100 */
[----:B--234-:R-:W-:Y:S02]  /*7a30*/  MOV R5, 0xffffffff ;  /* 0xffffffff00057802 */ /* 0x01cfe40000000f00 */
[----:B------:R-:W-:Y:S09]  /*7a40*/  SYNCS.ARRIVE.TRANS64.RED.A1T0 RZ, [UR4], RZ ;  /* 0x000000ffffff79a7 */ /* 0x000ff20008100404 */
[----:B------:R-:W-:Y:S05]  /*7a50*/  @P0 BRA `(.L_x_133) ;  /* 0x0000000400580947 */ /* 0x000fea0003800000 */
[----:B------:R-:W1:Y:S01]  /*7a60*/  S2R R18, SR_CTAID.X ;  /* 0x0000000000127919 */ /* 0x000e620000002500 */
[----:B------:R-:W2:Y:S01]  /*7a70*/  LDC.64 R14, c[0x0][0x8d0] ;  /* 0x00023400ff0e7b82 */ /* 0x000ea20000000a00 */
[----:B------:R-:W-:Y:S01]  /*7a80*/  ULDC UR4, c[0x0][0x150] ;  /* 0x0000540000047ab9 */ /* 0x000fe20000000800 */
[----:B------:R-:W-:Y:S01]  /*7a90*/  MOV R22, R17 ;  /* 0x0000001100167202 */ /* 0x000fe20000000f00 */
[----:B------:R-:W3:Y:S05]  /*7aa0*/  S2R R20, SR_CTAID.Y ;  /* 0x0000000000147919 */ /* 0x000eea0000002600 */
[----:B------:R-:W4:Y:S08]  /*7ab0*/  LDC R5, c[0x0][0x144] ;  /* 0x00005100ff057b82 */ /* 0x000f300000000800 */
[----:B------:R-:W4:Y:S01]  /*7ac0*/  LDC R21, c[0x0][0x8d8] ;  /* 0x00023600ff157b82 */ /* 0x000f220000000800 */
[----:B--2---:R-:W-:-:S04]  /*7ad0*/  ISETP.NE.U32.AND P0, PT, R14, RZ, PT ;  /* 0x000000ff0e00720c */ /* 0x004fc80003f05070 */
[----:B------:R-:W-:Y:S02]  /*7ae0*/  ISETP.NE.AND.EX P0, PT, R15, RZ, PT, P0 ;  /* 0x000000ff0f00720c */ /* 0x000fe40003f05300 */
[----:B-1----:R-:W-:Y:S02]  /*7af0*/  I2FP.F32.U32 R4, R18 ;  /* 0x0000001200047245 */ /* 0x002fe40000201000 */
[----:B---3--:R-:W-:-:S03]  /*7b00*/  I2FP.F32.U32 R23, R20 ;  /* 0x0000001400177245 */ /* 0x008fc60000201000 */
[----:B------:R-:W-:-:S06]  /*7b10*/  FMUL R4, R4, UR4 ;  /* 0x0000000404047c20 */ /* 0x000fcc0008400000 */
[----:B------:R-:W1:Y:S02]  /*7b20*/  F2I.U32.TRUNC.NTZ R4, R4 ;  /* 0x0000000400047305 */ /* 0x000e64000020f000 */
[----:B-1----:R-:W-:-:S04]  /*7b30*/  IMAD.MOV R6, RZ, RZ, -R4 ;  /* 0x000000ffff067224 */ /* 0x002fc800078e0a04 */
[----:B----4-:R-:W-:Y:S02]  /*7b40*/  IMAD R18, R5, R6, R18 ;  /* 0x0000000605127224 */ /* 0x010fe400078e0212 */
[----:B------:R-:W-:Y:S01]  /*7b50*/  IMAD.MOV.U32 R6, RZ, RZ, R16 ;  /* 0x000000ffff067224 */ /* 0x000fe200078e0010 */
[----:B------:R-:W-:Y:S06]  /*7b60*/  @!P0 BRA `(.L_x_134) ;  /* 0x0000000000308947 */ /* 0x000fec0003800000 */
[----:B------:R-:W1:Y:S02]  /*7b70*/  LDC R5, c[0x0][0x8dc] ;  /* 0x00023700ff057b82 */ /* 0x000e640000000800 */
[----:B-1----:R-:W-:-:S05]  /*7b80*/  IADD3 R5, P0, R16, R5, RZ ;  /* 0x0000000510057210 */ /* 0x002fca0007f1e0ff */
[----:B------:R-:W-:-:S04]  /*7b90*/  IMAD.X R19, RZ, RZ, R17, P0 ;  /* 0x000000ffff137224 */ /* 0x000fc800000e0611 */
[----:B------:R-:W-:-:S04]  /*7ba0*/  IMAD.WIDE.U32 R6, R19, R14, RZ ;  /* 0x0000000e13067225 */ /* 0x000fc800078e00ff */
[----:B------:R-:W-:-:S04]  /*7bb0*/  IMAD.WIDE.U32 R6, P0, R5, R15, R6 ;  /* 0x0000000f05067225 */ /* 0x000fc80007800006 */
[----:B------:R-:W-:-:S04]  /*7bc0*/  IMAD.WIDE.U32 R4, R5, R14, RZ ;  /* 0x0000000e05047225 */ /* 0x000fc800078e00ff */
[----:B------:R-:W-:Y:S01]  /*7bd0*/  IMAD.MOV.U32 R4, RZ, RZ, R7 ;  /* 0x000000ffff047224 */ /* 0x000fe200078e0007 */
[----:B------:R-:W-:Y:S01]  /*7be0*/  IADD3 RZ, P1, R5, R6, RZ ;  /* 0x0000000605ff7210 */ /* 0x000fe20007f3e0ff */
[----:B------:R-:W-:-:S04]  /*7bf0*/  IMAD.X R5, RZ, RZ, RZ, P0 ;  /* 0x000000ffff057224 */ /* 0x000fc800000e06ff */
[----:B------:R-:W-:-:S04]  /*7c00*/  IMAD.WIDE.U32.X R4, R19, R15, R4, P1 ;  /* 0x0000000f13047225 */ /* 0x000fc800008e0404 */
[----:B------:R-:W-:Y:S01]  /*7c10*/  IMAD.MOV.U32 R6, RZ, RZ, R4 ;  /* 0x000000ffff067224 */ /* 0x000fe200078e0004 */
[----:B------:R-:W-:-:S07]  /*7c20*/  MOV R22, R5 ;  /* 0x0000000500167202 */ /* 0x000fce0000000f00 */
.L_x_134:
[----:B------:R-:W-:Y:S01]  /*7c30*/  ULDC UR4, c[0x0][0x154] ;  /* 0x0000550000047ab9 */ /* 0x000fe20000000800 */
[----:B------:R-:W1:Y:S01]  /*7c40*/  LDC R7, c[0x0][0x148] ;  /* 0x00005200ff077b82 */ /* 0x000e620000000800 */
[----:B------:R-:W-:Y:S01]  /*7c50*/  FMUL R14, R23, UR4 ;  /* 0x00000004170e7c20 */ /* 0x000fe20008400000 */
[----:B------:R-:W-:Y:S02]  /*7c60*/  ISETP.NE.AND P2, PT, R2, 0x1, PT ;  /* 0x000000010200780c */ /* 0x000fe40003f45270 */
[-CC-:B------:R-:W-:Y:S02]  /*7c70*/  SHF.R.U64 R19, R6, R21.reuse, R22.reuse ;  /* 0x0000001506137219 */ /* 0x180fe40000001216 */
[----:B------:R-:W-:Y:S01]  /*7c80*/  SHF.R.U32.HI R21, RZ, R21, R22 ;  /* 0x00000015ff157219 */ /* 0x000fe20000011616 */
[----:B------:R-:W2:Y:S01]  /*7c90*/  F2I.U32.TRUNC.NTZ R14, R14 ;  /* 0x0000000e000e7305 */ /* 0x000ea2000020f000 */
[----:B------:R-:W3:Y:S01]  /*7ca0*/  LDC.64 R4, c[0x0][0x8c8] ;  /* 0x00023200ff047b82 */ /* 0x000ee20000000a00 */
[----:B------:R-:W-:-:S05]  /*7cb0*/  IADD3 R23, P0, RZ, -R19, RZ ;  /* 0x80000013ff177210 */ /* 0x000fca0007f1e0ff */
[----:B------:R-:W-:Y:S02]  /*7cc0*/  IMAD.X R21, RZ, RZ, ~R21, P0 ;  /* 0x000000ffff157224 */ /* 0x000fe400000e0e15 */
[----:B------:R-:W4:Y:S01]  /*7cd0*/  LDC R22, c[0x0][0x8c0] ;  /* 0x00023000ff167b82 */ /* 0x000f220000000800 */
[----:B--2---:R-:W-:-:S07]  /*7ce0*/  IMAD.MOV R15, RZ, RZ, -R14 ;  /* 0x000000ffff0f7224 */ /* 0x004fce00078e0a0e */
[----:B------:R-:W2:Y:S01]  /*7cf0*/  LDC R26, c[0x0][0x8f0] ;  /* 0x00023c00ff1a7b82 */ /* 0x000ea20000000800 */
[----:B-1----:R-:W-:-:S07]  /*7d00*/  @P2 IMAD R18, R7, R15, R20 ;  /* 0x0000000f07122224 */ /* 0x002fce00078e0214 */
[----:B------:R-:W1:Y:S01]  /*7d10*/  LDC.64 R14, c[0x0][0x8e8] ;  /* 0x00023a00ff0e7b82 */ /* 0x000e620000000a00 */
[----:B---3--:R-:W-:-:S04]  /*7d20*/  IMAD R6, R21, R4, RZ ;  /* 0x0000000415067224 */ /* 0x008fc800078e02ff */
[C---:B------:R-:W-:Y:S02]  /*7d30*/  IMAD R7, R23.reuse, R5, R6 ;  /* 0x0000000517077224 */ /* 0x040fe400078e0206 */
[----:B------:R-:W-:Y:S01]  /*7d40*/  IMAD.WIDE.U32 R4, R23, R4, R16 ;  /* 0x0000000417047225 */ /* 0x000fe200078e0010 */
[----:B------:R-:W3:Y:S03]  /*7d50*/  LDC R21, c[0x0][0x8b0] ;  /* 0x00022c00ff157b82 */ /* 0x000ee60000000800 */
[----:B------:R-:W-:-:S05]  /*7d60*/  IMAD.IADD R5, R5, 0x1, R7 ;  /* 0x0000000105057824 */ /* 0x000fca00078e0207 */
[----:B------:R-:W5:Y:S01]  /*7d70*/  LDC R6, c[0x0][0x900] ;  /* 0x00024000ff067b82 */ /* 0x000f620000000800 */
[-CC-:B----4-:R-:W-:Y:S02]  /*7d80*/  SHF.R.U64 R25, R4, R22.reuse, R5.reuse ;  /* 0x0000001604197219 */ /* 0x190fe40000001205 */
[----:B------:R-:W-:-:S05]  /*7d90*/  SHF.R.U32.HI R4, RZ, R22, R5 ;  /* 0x00000016ff047219 */ /* 0x000fca0000011605 */
[----:B------:R-:W4:Y:S01]  /*7da0*/  LDC R22, c[0x0][0x8e0] ;  /* 0x00023800ff167b82 */ /* 0x000f220000000800 */
[----:B-1----:R-:W-:-:S04]  /*7db0*/  ISETP.NE.U32.AND P0, PT, R14, RZ, PT ;  /* 0x000000ff0e00720c */ /* 0x002fc80003f05070 */
[----:B------:R-:W-:-:S03]  /*7dc0*/  ISETP.NE.AND.EX P0, PT, R15, RZ, PT, P0 ;  /* 0x000000ff0f00720c */ /* 0x000fc60003f05300 */
[----:B------:R-:W1:Y:S01]  /*7dd0*/  LDC R23, c[0x0][0x8b8] ;  /* 0x00022e00ff177b82 */ /* 0x000e620000000800 */
[-CC-:B---3--:R-:W-:Y:S02]  /*7de0*/  SHF.R.U64 R24, R25, R21.reuse, R4.reuse ;  /* 0x0000001519187219 */ /* 0x188fe40000001204 */
[----:B------:R-:W-:-:S05]  /*7df0*/  SHF.R.U32.HI R5, RZ, R21, R4 ;  /* 0x00000015ff057219 */ /* 0x000fca0000011604 */
[----:B------:R-:W3:Y:S01]  /*7e00*/  LDC R20, c[0x0][0x8a8] ;  /* 0x00022a00ff147b82 */ /* 0x000ee20000000800 */
[-CC-:B-----5:R-:W-:Y:S02]  /*7e10*/  SHF.R.U64 R21, R24, R6.reuse, R5.reuse ;  /* 0x0000000618157219 */ /* 0x1a0fe40000001205 */
[----:B------:R-:W-:-:S03]  /*7e20*/  SHF.R.U32.HI R27, RZ, R6, R5 ;  /* 0x00000006ff1b7219 */ /* 0x000fc60000011605 */
[----:B------:R-:W-:Y:S01]  /*7e30*/  IMAD.MOV.U32 R4, RZ, RZ, R21 ;  /* 0x000000ffff047224 */ /* 0x000fe200078e0015 */
[----:B------:R-:W-:Y:S01]  /*7e40*/  MOV R5, R27 ;  /* 0x0000001b00057202 */ /* 0x000fe20000000f00 */
[----:B--2---:R-:W-:Y:S06]  /*7e50*/  @!P0 BRA `(.L_x_135) ;  /* 0x0000000000288947 */ /* 0x004fec0003800000 */
[----:B------:R-:W2:Y:S02]  /*7e60*/  LDC R4, c[0x0][0x8f4] ;  /* 0x00023d00ff047b82 */ /* 0x000ea40000000800 */
[----:B--2---:R-:W-:-:S05]  /*7e70*/  IADD3 R5, P0, R21, R4, RZ ;  /* 0x0000000415057210 */ /* 0x004fca0007f1e0ff */
[----:B------:R-:W-:-:S04]  /*7e80*/  IMAD.X R27, RZ, RZ, R27, P0 ;  /* 0x000000ffff1b7224 */ /* 0x000fc800000e061b */
[----:B------:R-:W-:-:S04]  /*7e90*/  IMAD.WIDE.U32 R6, R27, R14, RZ ;  /* 0x0000000e1b067225 */ /* 0x000fc800078e00ff */
[----:B------:R-:W-:-:S04]  /*7ea0*/  IMAD.WIDE.U32 R6, P0, R5, R15, R6 ;  /* 0x0000000f05067225 */ /* 0x000fc80007800006 */
[----:B------:R-:W-:-:S04]  /*7eb0*/  IMAD.WIDE.U32 R4, R5, R14, RZ ;  /* 0x0000000e05047225 */ /* 0x000fc800078e00ff */
[----:B------:R-:W-:Y:S01]  /*7ec0*/  IMAD.MOV.U32 R4, RZ, RZ, R7 ;  /* 0x000000ffff047224 */ /* 0x000fe200078e0007 */
[----:B------:R-:W-:Y:S01]  /*7ed0*/  IADD3 RZ, P1, R5, R6, RZ ;  /* 0x0000000605ff7210 */ /* 0x000fe20007f3e0ff */
[----:B------:R-:W-:-:S04]  /*7ee0*/  IMAD.X R5, RZ, RZ, RZ, P0 ;  /* 0x000000ffff057224 */ /* 0x000fc800000e06ff */
[----:B------:R-:W-:-:S08]  /*7ef0*/  IMAD.WIDE.U32.X R4, R27, R15, R4, P1 ;  /* 0x0000000f1b047225 */ /* 0x000fd000008e0404 */
.L_x_135:
[----:B------:R-:W-:Y:S01]  /*7f00*/  SHF.R.U64 R26, R4, R26, R5 ;  /* 0x0000001a041a7219 */ /* 0x000fe20000001205 */
[----:B------:R-:W-:Y:S01]  /*7f10*/  IMAD.MOV.U32 R6, RZ, RZ, R19 ;  /* 0x000000ffff067224 */ /* 0x000fe200078e0013 */
[----:B------:R-:W-:Y:S02]  /*7f20*/  LOP3.LUT R5, R24, R13, RZ, 0xc0, !PT ;  /* 0x0000000d18057212 */ /* 0x000fe400078ec0ff */
[----:B------:R-:W-:Y:S01]  /*7f30*/  LOP3.LUT R25, R25, R12, RZ, 0xc0, !PT ;  /* 0x0000000c19197212 */ /* 0x000fe200078ec0ff */
[----:B------:R-:W-:Y:S01]  /*7f40*/  IMAD.MOV R4, RZ, RZ, -R26 ;  /* 0x000000ffff047224 */ /* 0x000fe200078e0a1a */
[----:B------:R-:W-:Y:S01]  /*7f50*/  MOV R7, 0x1 ;  /* 0x0000000100077802 */ /* 0x000fe20000000f00 */
[----:B------:R-:W-:Y:S02]  /*7f60*/  IMAD R5, R10, R26, R5 ;  /* 0x0000001a0a057224 */ /* 0x000fe400078e0205 */
[----:B----4-:R-:W-:Y:S02]  /*7f70*/  IMAD R21, R4, R22, R21 ;  /* 0x0000001604157224 */ /* 0x010fe400078e0215 */
[----:B-1----:R-:W-:-:S02]  /*7f80*/  IMAD R18, R5, R23, R18 ;  /* 0x0000001705127224 */ /* 0x002fc400078e0212 */
[----:B---3--:R-:W-:-:S05]  /*7f90*/  IMAD R21, R21, R20, R25 ;  /* 0x0000001415157224 */ /* 0x008fca00078e0219 */
[----:B------:R-:W-:Y:S02]  /*7fa0*/  SEL R4, R21, R18, !P2 ;  /* 0x0000001215047207 */ /* 0x000fe40005000000 */
[----:B------:R-:W-:-:S07]  /*7fb0*/  SEL R5, R18, R21, !P2 ;  /* 0x0000001512057207 */ /* 0x000fce0005000000 */
.L_x_133:
[----:B------:R-:W-:-:S13]  /*7fc0*/  LOP3.LUT P0, RZ, R7, 0xff, RZ, 0xc0, !PT ;  /* 0x000000ff07ff7812 */ /* 0x000fda000780c0ff */
[----:B------:R-:W-:Y:S05]  /*7fd0*/  @P0 BRA `(.L_x_136) ;  /* 0xfffffff000580947 */ /* 0x000fea000383ffff */
.L_x_104:
[----:B------:R-:W-:Y:S01]  /*7fe0*/  ELECT P0, URZ, PT ;  /* 0x00000000003f782f */ /* 0x000fe20003800000 */
[----:B------:R-:W-:-:S12]  /*7ff0*/  BSSY B0, `(.L_x_137) ;  /* 0x000001b000007945 */ /* 0x000fd80003800000 */
[----:B------:R-:W-:Y:S05]  /*8000*/  @!P0 BRA `(.L_x_138) ;  /* 0x0000000000648947 */ /* 0x000fea0003800000 */
[----:B------:R-:W-:-:S04]  /*8010*/  LOP3.LUT R0, R0, 0x2, RZ, 0xfc, !PT ;  /* 0x0000000200007812 */ /* 0x000fc800078efcff */
[----:B------:R-:W-:-:S13]  /*8020*/  ISETP.NE.AND P1, PT, R0, 0x3, PT ;  /* 0x000000030000780c */ /* 0x000fda0003f25270 */
[----:B------:R-:W-:Y:S05]  /*8030*/  @!P1 BRA `(.L_x_139) ;  /* 0x0000000000049947 */ /* 0x000fea0003800000 */
[----:B------:R-:W-:Y:S01]  /*8040*/  BPT.TRAP 0x1 ;  /* 0x000000040000795c */ /* 0x000fe20000300000 */
.L_x_139:
[----:B------:R-:W-:Y:S01]  /*8050*/  IMAD.U32 R3, RZ, RZ, UR36 ;  /* 0x00000024ff037e24 */ /* 0x000fe2000f8e00ff */
[----:B------:R-:W-:Y:S02]  /*8060*/  MOV R2, 0x400 ;  /* 0x0000040000027802 */ /* 0x000fe40000000f00 */
[----:B------:R-:W-:Y:S02]  /*8070*/  SHF.L.U32 R0, R9, 0x1f, RZ ;  /* 0x0000001f09007819 */ /* 0x000fe400000006ff */
[----:B------:R-:W-:-:S04]  /*8080*/  LEA R3, R3, R2, 0x18 ;  /* 0x0000000203037211 */ /* 0x000fc800078ec0ff */
[----:B------:R-:W1:Y:S02]  /*8090*/  SYNCS.PHASECHK.TRANS64.TRYWAIT P0, [R3+URZ+0xe0], R0 ;  /* 0x0000e000030075a7 */ /* 0x000e64000800017f */
[----:B-1----:R-:W-:Y:S05]  /*80a0*/  @!P0 BRA `(.L_x_140) ;  /* 0x00000018003c8947 */ /* 0x002fea0003800000 */
.L_x_184:
[----:B------:R-:W-:Y:S05]  /*80b0*/  @!P1 BRA `(.L_x_141) ;  /* 0x0000000000049947 */ /* 0x000fea0003800000 */
[----:B------:R-:W-:Y:S01]  /*80c0*/  BPT.TRAP 0x1 ;  /* 0x000000040000795c */ /* 0x000fe20000300000 */
.L_x_141:
[----:B------:R-:W3:Y:S02]  /*80d0*/  SYNCS.PHASECHK.TRANS64.TRYWAIT P0, [R3+URZ+0xe8], R0 ;  /* 0x0000e800030075a7 */ /* 0x000ee4000800017f */
[----:B---3--:R-:W-:Y:S05]  /*80e0*/  @!P0 BRA `(.L_x_142) ;  /* 0x0000001800408947 */ /* 0x008fea0003800000 */
.L_x_185:
[----:B------:R-:W-:Y:S05]  /*80f0*/  @!P1 BRA `(.L_x_143) ;  /* 0x0000000000049947 */ /* 0x000fea0003800000 */
[----:B------:R-:W-:Y:S01]  /*8100*/  BPT.TRAP 0x1 ;  /* 0x000000040000795c */ /* 0x000fe20000300000 */
.L_x_143:
[----:B------:R-:W4:Y:S02]  /*8110*/  SYNCS.PHASECHK.TRANS64.TRYWAIT P0, [R3+URZ+0xf0], R0 ;  /* 0x0000f000030075a7 */ /* 0x000f24000800017f */
[----:B----4-:R-:W-:Y:S05]  /*8120*/  @!P0 BRA `(.L_x_144) ;  /* 0x0000001800448947 */ /* 0x010fea0003800000 */
.L_x_186:
[----:B------:R-:W-:Y:S05]  /*8130*/  @!P1 BRA `(.L_x_145) ;  /* 0x0000000000049947 */ /* 0x000fea0003800000 */
[----:B------:R-:W-:Y:S01]  /*8140*/  BPT.TRAP 0x1 ;  /* 0x000000040000795c */ /* 0x000fe20000300000 */
.L_x_145:
[----:B-1-34-:R-:W-:-:S07]  /*8150*/  SHF.L.U32 R0, R9, 0x1f, RZ ;  /* 0x0000001f09007819 */ /* 0x01afce00000006ff */
.L_x_146:
[----:B-1----:R1:W3:Y:S02]  /*8160*/  SYNCS.PHASECHK.TRANS64.TRYWAIT P0, [R3+URZ+0xf8], R0 ;  /* 0x0000f800030075a7 */ /* 0x0022e4000800017f */
[----:B---3--:R-:W-:Y:S05]  /*8170*/  @!P0 NANOSLEEP.SYNCS 0x989680 ;  /* 0x009896800000895d */ /* 0x008fea0003900000 */
[----:B------:R-:W3:Y:S02]  /*8180*/  @!P0 SYNCS.PHASECHK.TRANS64 P0, [R3+URZ+0xf8], R0 ;  /* 0x0000f800030085a7 */ /* 0x000ee4000800007f */
[----:B---3--:R-:W-:Y:S05]  /*8190*/  @!P0 BRA `(.L_x_146) ;  /* 0xfffffffc00f08947 */ /* 0x008fea000383ffff */
.L_x_138:
[----:B------:R-:W-:Y:S05]  /*81a0*/  BSYNC B0 ;  /* 0x0000000000007941 */ /* 0x000fea0003800000 */
.L_x_137:
[----:B------:R-:W-:Y:S05]  /*81b0*/  EXIT ;  /* 0x000000000000794d */ /* 0x000fea0003800000 */
.L_x_99:
[----:B------:R-:W-:Y:S01]  /*81c0*/  LOP3.LUT P0, RZ, R12, 0xff, RZ, 0xc0, !PT ;  /* 0x000000ff0cff7812 */ /* 0x000fe2000780c0ff */
[----:B------:R-:W-:Y:S02]  /*81d0*/  IMAD.MOV.U32 R0, RZ, RZ, 0x1 ;  /* 0x00000001ff007424 */ /* 0x000fe400078e00ff */
[----:B------:R-:W-:-:S10]  /*81e0*/  IMAD.MOV.U32 R12, RZ, RZ, RZ ;  /* 0x000000ffff0c7224 */ /* 0x000fd400078e00ff */
[----:B------:R-:W-:Y:S05]  /*81f0*/  @!P0 BRA `(.L_x_147) ;  /* 0x0000000c00108947 */ /* 0x000fea0003800000 */
[----:B------:R-:W1:Y:S01]  /*8200*/  LDC R0, c[0x0][0x28c] ;  /* 0x0000a300ff007b82 */ /* 0x000e620000000800 */
[C---:B------:R-:W-:Y:S01]  /*8210*/  LOP3.LUT P2, RZ, R18.reuse, 0x7f, RZ, 0xc0, !PT ;  /* 0x0000007f12ff7812 */ /* 0x040fe2000784c0ff */
[----:B------:R-:W-:Y:S01]  /*8220*/  ULDC UR5, c[0x0][0x900] ;  /* 0x0002400000057ab9 */ /* 0x000fe20000000800 */
[----:B------:R-:W-:Y:S01]  /*8230*/  LOP3.LUT P0, RZ, R18, 0x1f, RZ, 0xc0, !PT ;  /* 0x0000001f12ff7812 */ /* 0x000fe2000780c0ff */
[----:B------:R-:W-:Y:S01]  /*8240*/  UMOV UR6, 0xffffffff ;  /* 0xffffffff00067882 */ /* 0x000fe20000000000 */
[----:B------:R-:W-:Y:S01]  /*8250*/  BSSY B0, `(.L_x_147) ;  /* 0x00000be000007945 */ /* 0x000fe20003800000 */
[----:B------:R-:W-:Y:S01]  /*8260*/  USHF.L.U32 UR6, UR6, UR5, URZ ;  /* 0x0000000506067299 */ /* 0x000fe2000800063f */
[----:B------:R-:W-:Y:S01]  /*8270*/  IMAD.MOV.U32 R13, RZ, RZ, 0x1 ;  /* 0x00000001ff0d7424 */ /* 0x000fe200078e00ff */
[----:B------:R-:W-:Y:S01]  /*8280*/  LOP3.LUT R11, R19, 0x2, RZ, 0xfc, !PT ;  /* 0x00000002130b7812 */ /* 0x000fe200078efcff */
[----:B------:R-:W-:Y:S01]  /*8290*/  IMAD.MOV.U32 R12, RZ, RZ, RZ ;  /* 0x000000ffff0c7224 */ /* 0x000fe200078e00ff */
[----:B------:R-:W-:Y:S01]  /*82a0*/  PLOP3.LUT P0, PT, P0, P2, PT, 0x8a, 0x0 ;  /* 0x000000000000781c */ /* 0x000fe20000705172 */
[----:B------:R-:W-:Y:S01]  /*82b0*/  ULDC UR4, c[0x0][0x8a8] ;  /* 0x00022a0000047ab9 */ /* 0x000fe20000000800 */
[----:B------:R-:W-:Y:S01]  /*82c0*/  UMOV UR7, 0x1 ;  /* 0x0000000100077882 */ /* 0x000fe20000000000 */
[----:B------:R-:W-:-:S02]  /*82d0*/  UIADD3 UR15, UR4, -0x1, URZ ;  /* 0xffffffff040f7890 */ /* 0x000fc4000fffe03f */
[----:B------:R-:W-:Y:S02]  /*82e0*/  USHF.L.U32 UR17, UR7, UR5, URZ ;  /* 0x0000000507117299 */ /* 0x000fe4000800063f */
[----:B------:R-:W-:Y:S01]  /*82f0*/  ULOP3.LUT UR16, URZ, UR6, URZ, 0x33, !UPT ;  /* 0x000000063f107292 */ /* 0x000fe2000f8e333f */
[----:B------:R-:W-:Y:S01]  /*8300*/  ULDC.64 UR20, c[0x0][0x198] ;  /* 0x0000660000147ab9 */ /* 0x000fe20000000a00 */
[----:B-1----:R-:W-:-:S04]  /*8310*/  IADD3 R0, R0, 0x3f, RZ ;  /* 0x0000003f00007810 */ /* 0x002fc80007ffe0ff */
[----:B------:R-:W-:-:S04]  /*8320*/  SHF.R.S32.HI R3, RZ, 0x1f, R0 ;  /* 0x0000001fff037819 */ /* 0x000fc80000011400 */
[----:B------:R-:W-:Y:S01]  /*8330*/  LEA.HI R3, R3, R0, RZ, 0x6 ;  /* 0x0000000003037211 */ /* 0x000fe200078f30ff */
[----:B------:R-:W-:-:S03]  /*8340*/  IMAD.MOV.U32 R0, RZ, RZ, 0x1 ;  /* 0x00000001ff007424 */ /* 0x000fc600078e00ff */
[----:B------:R-:W-:-:S05]  /*8350*/  SHF.R.S32.HI R3, RZ, 0x6, R3 ;  /* 0x00000006ff037819 */ /* 0x000fca0000011403 */
[----:B------:R-:W-:-:S07]  /*8360*/  VIADD R10, R3, 0x1 ;  /* 0x00000001030a7836 */ /* 0x000fce0000000000 */
.L_x_159:
[----:B------:R-:W-:-:S03]  /*8370*/  UMOV UR4, 0xffffffff ;  /* 0xffffffff00047882 */ /* 0x000fc60000000000 */
[----:B------:R-:W-:Y:S05]  /*8380*/  BRA.DIV UR4, `(.L_x_148) ;  /* 0x0000001604c07947 */ /* 0x000fea000b800000 */
[----:B------:R-:W-:-:S13]  /*8390*/  ELECT P6, URZ, PT ;  /* 0x00000000003f782f */ /* 0x000fda00038c0000 */
.L_x_189:
[----:B------:R-:W1:Y:S01]  /*83a0*/  LDC R7, c[0x0][0x28c] ;  /* 0x0000a300ff077b82 */ /* 0x000e620000000800 */
[----:B------:R-:W-:Y:S01]  /*83b0*/  BSSY B1, `(.L_x_149) ;  /* 0x0000035000017945 */ /* 0x000fe20003800000 */
[----:B-1----:R-:W-:-:S13]  /*83c0*/  ISETP.LT.OR P6, PT, R7, 0x1, !P6 ;  /* 0x000000010700780c */ /* 0x002fda00077c1670 */
[----:B------:R-:W-:Y:S05]  /*83d0*/  @P6 BRA `(.L_x_150) ;  /* 0x0000000000c86947 */ /* 0x000fea0003800000 */
[----:B------:R-:W-:Y:S01]  /*83e0*/  SHF.L.U32 R14, R4, 0x7, RZ ;  /* 0x00000007040e7819 */ /* 0x000fe200000006ff */
[----:B------:R-:W-:Y:S01]  /*83f0*/  IMAD.SHL.U32 R15, R5, 0x80, RZ ;  /* 0x00000080050f7824 */ /* 0x000fe200078e00ff */
[----:B------:R-:W-:Y:S01]  /*8400*/  MOV R7, R12 ;  /* 0x0000000c00077202 */ /* 0x000fe20000000f00 */
[----:B------:R-:W-:Y:S02]  /*8410*/  IMAD.MOV.U32 R20, RZ, RZ, RZ ;  /* 0x000000ffff147224 */ /* 0x000fe400078e00ff */
[----:B------:R-:W-:Y:S02]  /*8420*/  IMAD.MOV.U32 R4, RZ, RZ, R10 ;  /* 0x000000ffff047224 */ /* 0x000fe400078e000a */
[----:B------:R-:W-:-:S07]  /*8430*/  IMAD.MOV.U32 R5, RZ, RZ, R0 ;  /* 0x000000ffff057224 */ /* 0x000fce00078e0000 */
.L_x_154:
[----:B------:R-:W1:Y:S01]  /*8440*/  S2R R9, SR_CgaCtaId ;  /* 0x0000000000097919 */ /* 0x000e620000008800 */
[----:B------:R-:W-:-:S04]  /*8450*/  MOV R8, 0x400 ;  /* 0x0000040000087802 */ /* 0x000fc80000000f00 */
[----:B-1----:R-:W-:Y:S02]  /*8460*/  LEA R18, R9, R8, 0x18 ;  /* 0x0000000809127211 */ /* 0x002fe400078ec0ff */
[----:B------:R-:W-:Y:S01]  /*8470*/  SHF.L.U32 R8, R5, 0x1f, RZ ;  /* 0x0000001f05087819 */ /* 0x000fe200000006ff */
[----:B------:R-:W1:Y:S02]  /*8480*/  @!P2 LDC R9, c[0x0][0x500] ;  /* 0x00014000ff09ab82 */ /* 0x000e640000000800 */
[----:B------:R-:W-:-:S04]  /*8490*/  IMAD R21, R7, 0x8, R18 ;  /* 0x0000000807157824 */ /* 0x000fc800078e0212 */
[----:B------:R-:W2:Y:S02]  /*84a0*/  SYNCS.PHASECHK.TRANS64.TRYWAIT P1, [R21+URZ+0x60], R8 ;  /* 0x00006008150075a7 */ /* 0x000ea4000802017f */
[----:B--2---:R-:W-:Y:S05]  /*84b0*/  @!P1 BRA `(.L_x_151) ;  /* 0x0000001400949947 */ /* 0x004fea0003800000 */
.L_x_190:
[----:B--2---:R-:W-:Y:S01]  /*84c0*/  PRMT R8, R11, 0x9910, RZ ;  /* 0x000099100b087816 */ /* 0x004fe200000000ff */
[----:B-1----:R1:W-:Y:S03]  /*84d0*/  @!P2 SYNCS.ARRIVE.TRANS64 RZ, [R21+URZ], R9 ;  /* 0x0000000915ffa9a7 */ /* 0x0023e6000800003f */
[----:B------:R-:W-:-:S13]  /*84e0*/  ISETP.NE.AND P1, PT, R8, 0x2, PT ;  /* 0x000000020800780c */ /* 0x000fda0003f25270 */
[----:B-1----:R-:W-:Y:S05]  /*84f0*/  @P1 BRA `(.L_x_152) ;  /* 0x0000000000041947 */ /* 0x002fea0003800000 */
[----:B------:R-:W-:Y:S01]  /*8500*/  BPT.TRAP 0x1 ;  /* 0x000000040000795c */ /* 0x000fe20000300000 */
.L_x_152:
[----:B------:R-:W-:Y:S05]  /*8510*/  @P0 BRA `(.L_x_153) ;  /* 0x0000000000040947 */ /* 0x000fea0003800000 */
[----:B------:R-:W-:Y:S01]  /*8520*/  BPT.TRAP 0x1 ;  /* 0x000000040000795c */ /* 0x000fe20000300000 */
.L_x_153:
[----:B------:R-:W-:Y:S01]  /*8530*/  IMAD R18, R7, 0x2000, R18 ;  /* 0x0000200007127824 */ /* 0x000fe200078e0212 */
[----:B------:R-:W-:Y:S01]  /*8540*/  R2UR UR9, R21 ;  /* 0x00000000150972ca */ /* 0x000fe200000e0000 */
[----:B------:R-:W-:Y:S01]  /*8550*/  VIADD R4, R4, 0xffffffff ;  /* 0xffffffff04047836 */ /* 0x000fe20000000000 */
[----:B------:R-:W-:Y:S01]  /*8560*/  UIADD3 UR4, UP0, UR20, 0xf0, URZ ;  /* 0x000000f014047890 */ /* 0x000fe2000ff1e03f */
[----:B------:R-:W-:Y:S01]  /*8570*/  R2UR UR11, R15 ;  /* 0x000000000f0b72ca */ /* 0x000fe200000e0000 */
[----:B------:R-:W-:Y:S01]  /*8580*/  UIADD3 UR22, UP1, UR20, 0x1f0, URZ ;  /* 0x000001f014167890 */ /* 0x000fe2000ff3e03f */
[----:B------:R-:W-:Y:S01]  /*8590*/  R2UR UR8, R18 ;  /* 0x00000000120872ca */ /* 0x000fe200000e0000 */
[----:B------:R-:W-:Y:S01]  /*85a0*/  UIADD3.X UR5, URZ, UR21, URZ, UP0, !UPT ;  /* 0x000000153f057290 */ /* 0x000fe200087fe43f */
[----:B------:R-:W-:Y:S01]  /*85b0*/  R2UR UR10, R20 ;  /* 0x00000000140a72ca */ /* 0x000fe200000e0000 */
[----:B------:R-:W-:Y:S01]  /*85c0*/  VIADD R7, R7, 0x1 ;  /* 0x0000000107077836 */ /* 0x000fe20000000000 */
[----:B------:R-:W-:Y:S01]  /*85d0*/  R2UR UR12, R6 ;  /* 0x00000000060c72ca */ /* 0x000fe200000e0000 */
[----:B------:R-:W-:Y:S01]  /*85e0*/  UIADD3.X UR23, URZ, UR21, URZ, UP1, !UPT ;  /* 0x000000153f177290 */ /* 0x000fe20008ffe43f */
[----:B------:R-:W-:Y:S01]  /*85f0*/  R2UR UR18, R14 ;  /* 0x000000000e1272ca */ /* 0x000fe200000e0000 */
[----:B------:R-:W-:Y:S01]  /*8600*/  UMOV UR6, 0x0 ;  /* 0x0000000000067882 */ /* 0x000fe20000000000 */
[----:B------:R-:W-:Y:S01]  /*8610*/  ISETP.GT.AND P3, PT, R4, 0x1, PT ;  /* 0x000000010400780c */ /* 0x000fe20003f64270 */
[----:B------:R-:W-:Y:S01]  /*8620*/  UMOV UR7, 0x10000000 ;  /* 0x1000000000077882 */ /* 0x000fe20000000000 */
[----:B------:R-:W-:-:S02]  /*8630*/  ISETP.NE.AND P1, PT, R7, 0xc, PT ;  /* 0x0000000c0700780c */ /* 0x000fc40003f25270 */
[----:B------:R-:W-:Y:S01]  /*8640*/  IADD3 R20, R20, 0x40, RZ ;  /* 0x0000004014147810 */ /* 0x000fe20007ffe0ff */
[----:B------:R-:W-:Y:S01]  /*8650*/  UIADD3 UR13, UR8, 0x6300, URZ ;  /* 0x00006300080d7890 */ /* 0x000fe2000fffe03f */
[----:B------:R-:W-:Y:S01]  /*8660*/  SEL R8, RZ, 0x1, P1 ;  /* 0x00000001ff087807 */ /* 0x000fe20000800000 */
[----:B------:R-:W-:Y:S01]  /*8670*/  UIADD3 UR14, UR8, 0x1e300, URZ ;  /* 0x0001e300080e7890 */ /* 0x000fe2000fffe03f */
[----:B------:R-:W-:Y:S02]  /*8680*/  SEL R7, R7, RZ, P1 ;  /* 0x000000ff07077207 */ /* 0x000fe40000800000 */
[----:B------:R-:W-:Y:S02]  /*8690*/  LOP3.LUT R5, R5, R8, RZ, 0x3c, !PT ;  /* 0x0000000805057212 */ /* 0x000fe400078e3cff */
[----:B------:R-:W-:Y:S02]  /*86a0*/  UMOV UR8, UR13 ;  /* 0x0000000d00087c82 */ /* 0x000fe40008000000 */
[----:B------:R1:W-:Y:S02]  /*86b0*/  UTMALDG.3D [UR8], [UR4], desc[UR6] ;  /* 0x00000608040075b4 */ /* 0x0003e40008011000 */
[----:B-1----:R-:W-:Y:S01]  /*86c0*/  UMOV UR8, UR14 ;  /* 0x0000000e00087c82 */ /* 0x002fe20008000000 */
[----:B------:R-:W-:-:S02]  /*86d0*/  UMOV UR11, UR18 ;  /* 0x00000012000b7c82 */ /* 0x000fc40008000000 */
[----:B------:R1:W-:Y:S02]  /*86e0*/  UTMALDG.3D [UR8], [UR22], desc[UR6] ;  /* 0x00000608160075b4 */ /* 0x0003e40008011000 */
[----:B-1----:R-:W-:Y:S05]  /*86f0*/  @P3 BRA `(.L_x_154) ;  /* 0xfffffffc00503947 */ /* 0x002fea000383ffff */
.L_x_150:
[----:B------:R-:W-:Y:S05]  /*8700*/  BSYNC B1 ;  /* 0x0000000000017941 */ /* 0x000fea0003800000 */
.L_x_149:
[----:B------:R-:W-:Y:S01]  /*8710*/  LOP3.LUT P3, RZ, R13, 0xff, RZ, 0xc0, !PT ;  /* 0x000000ff0dff7812 */ /* 0x000fe2000786c0ff */
[----:B------:R-:W-:Y:S01]  /*8720*/  IMAD.IADD R12, R3, 0x1, R12 ;  /* 0x00000001030c7824 */ /* 0x000fe200078e020c */
[----:B------:R-:W-:Y:S01]  /*8730*/  IADD3 R16, P4, R16, UR38, RZ ;  /* 0x0000002610107c10 */ /* 0x000fe2000ff9e0ff */
[----:B------:R-:W-:Y:S01]  /*8740*/  ULDC.64 UR4, c[0x0][0x8f8] ;  /* 0x00023e0000047ab9 */ /* 0x000fe20000000a00 */
[----:B------:R-:W-:Y:S01]  /*8750*/  BSSY B1, `(.L_x_155) ;  /* 0x000006b000017945 */ /* 0x000fe20003800000 */
[----:B------:R-:W-:Y:S02]  /*8760*/  PRMT R13, RZ, 0x7610, R13 ;  /* 0x00007610ff0d7816 */ /* 0x000fe4000000000d */
[----:B------:R-:W-:Y:S02]  /*8770*/  ISETP.GT.U32.AND P1, PT, R12, 0xb, PT ;  /* 0x0000000b0c00780c */ /* 0x000fe40003f24070 */
[----:B------:R-:W-:Y:S02]  /*8780*/  IADD3.X R17, R17, UR37, RZ, P4, !PT ;  /* 0x0000002511117c10 */ /* 0x000fe4000a7fe4ff */
[----:B------:R-:W-:-:S02]  /*8790*/  ISETP.LT.U32.AND P1, PT, R3, 0xc, P1 ;  /* 0x0000000c0300780c */ /* 0x000fc40000f21070 */
[----:B------:R-:W1:Y:S01]  /*87a0*/  @P3 S2R R5, SR_CgaCtaId ;  /* 0x0000000000053919 */ /* 0x000e620000008800 */
[----:B------:R-:W-:-:S04]  /*87b0*/  @P3 MOV R4, 0x400 ;  /* 0x0000040000043802 */ /* 0x000fc80000000f00 */
[----:B-1----:R-:W-:Y:S01]  /*87c0*/  @P3 LEA R6, R5, R4, 0x18 ;  /* 0x0000000405063211 */ /* 0x002fe200078ec0ff */
[----:B------:R-:W-:-:S03]  /*87d0*/  IMAD.WIDE.U32 R4, R12, -0x55555555, RZ ;  /* 0xaaaaaaab0c047825 */ /* 0x000fc600078e00ff */
[----:B------:R1:W-:Y:S01]  /*87e0*/  @P3 SYNCS.ARRIVE.TRANS64.A1T0 RZ, [R6+URZ+0x108], RZ ;  /* 0x000108ff06ff39a7 */ /* 0x0003e2000810003f */
[----:B------:R-:W-:Y:S01]  /*87f0*/  ISETP.GE.U32.AND P3, PT, R3, 0xc, PT ;  /* 0x0000000c0300780c */ /* 0x000fe20003f66070 */
[----:B------:R-:W-:Y:S01]  /*8800*/  IMAD.MOV.U32 R4, RZ, RZ, -0x1 ;  /* 0xffffffffff047424 */ /* 0x000fe200078e00ff */
[----:B------:R-:W-:Y:S02]  /*8810*/  SHF.R.U32.HI R7, RZ, 0x3, R5 ;  /* 0x00000003ff077819 */ /* 0x000fe40000011605 */
[----:B------:R-:W-:Y:S02]  /*8820*/  SEL R5, RZ, 0x1, !P1 ;  /* 0x00000001ff057807 */ /* 0x000fe40004800000 */
[----:B------:R-:W-:Y:S01]  /*8830*/  ISETP.GE.U32.AND P1, PT, R16, UR4, PT ;  /* 0x0000000410007c0c */ /* 0x000fe2000bf26070 */
[----:B------:R-:W-:Y:S01]  /*8840*/  IMAD R12, R7, -0xc, R12 ;  /* 0xfffffff4070c7824 */ /* 0x000fe200078e020c */
[----:B------:R-:W-:Y:S01]  /*8850*/  LOP3.LUT R0, R0, R5, RZ, 0x3c, !PT ;  /* 0x0000000500007212 */ /* 0x000fe200078e3cff */
[----:B------:R-:W-:Y:S01]  /*8860*/  IMAD.MOV.U32 R5, RZ, RZ, -0x1 ;  /* 0xffffffffff057424 */ /* 0x000fe200078e00ff */
[----:B------:R-:W-:Y:S01]  /*8870*/  ISETP.GE.U32.AND.EX P1, PT, R17, UR5, PT, P1 ;  /* 0x0000000511007c0c */ /* 0x000fe2000bf26110 */
[----:B-1----:R-:W-:-:S02]  /*8880*/  IMAD.MOV.U32 R6, RZ, RZ, -0x1 ;  /* 0xffffffffff067424 */ /* 0x002fc400078e00ff */
[--C-:B------:R-:W-:Y:S02]  /*8890*/  @P3 LOP3.LUT R0, R0, 0x1, R7.reuse, 0x78, !PT ;  /* 0x0000000100003812 */ /* 0x100fe400078e7807 */
[----:B------:R-:W-:-:S08]  /*88a0*/  PRMT R7, RZ, 0x7610, R7 ;  /* 0x00007610ff077816 */ /* 0x000fd00000000007 */
[----:B------:R-:W-:Y:S05]  /*88b0*/  @P1 BRA `(.L_x_156) ;  /* 0x0000000400501947 */ /* 0x000fea0003800000 */
[----:B------:R-:W-:Y:S01]  /*88c0*/  ULDC.64 UR4, c[0x0][0x8d0] ;  /* 0x0002340000047ab9 */ /* 0x000fe20000000a00 */
[----:B------:R-:W1:Y:S01]  /*88d0*/  S2R R15, SR_CTAID.X ;  /* 0x00000000000f7919 */ /* 0x000e620000002500 */
[----:B------:R-:W-:Y:S01]  /*88e0*/  ISETP.NE.U32.AND P1, PT, RZ, UR4, PT ;  /* 0x00000004ff007c0c */ /* 0x000fe2000bf25070 */
[----:B------:R-:W-:Y:S01]  /*88f0*/  ULDC UR7, c[0x0][0x8d8] ;  /* 0x0002360000077ab9 */ /* 0x000fe20000000800 */
[----:B------:R-:W-:Y:S01]  /*8900*/  MOV R4, R16 ;  /* 0x0000001000047202 */ /* 0x000fe20000000f00 */
[----:B------:R-:W2:Y:S01]  /*8910*/  S2R R14, SR_CTAID.Y ;  /* 0x00000000000e7919 */ /* 0x000ea20000002600 */
[----:B------:R-:W-:Y:S01]  /*8920*/  ISETP.NE.AND.EX P1, PT, RZ, UR5, PT, P1 ;  /* 0x00000005ff007c0c */ /* 0x000fe2000bf25310 */
[----:B------:R-:W-:-:S12]  /*8930*/  IMAD.MOV.U32 R5, RZ, RZ, R17 ;  /* 0x000000ffff057224 */ /* 0x000fd800078e0011 */
[----:B------:R-:W-:Y:S05]  /*8940*/  @!P1 BRA `(.L_x_157) ;  /* 0x0000000000289947 */ /* 0x000fea0003800000 */
[----:B------:R-:W-:Y:S02]  /*8950*/  ULDC UR6, c[0x0][0x8dc] ;  /* 0x0002370000067ab9 */ /* 0x000fe40000000800 */
[----:B------:R-:W-:-:S05]  /*8960*/  IADD3 R9, P1, R16, UR6, RZ ;  /* 0x0000000610097c10 */ /* 0x000fca000ff3e0ff */
[----:B------:R-:W-:-:S04]  /*8970*/  IMAD.X R21, RZ, RZ, R17, P1 ;  /* 0x000000ffff157224 */ /* 0x000fc800008e0611 */
[----:B------:R-:W-:-:S04]  /*8980*/  IMAD.WIDE.U32 R6, R21, UR4, RZ ;  /* 0x0000000415067c25 */ /* 0x000fc8000f8e00ff */
[----:B------:R-:W-:-:S04]  /*8990*/  IMAD.WIDE.U32 R6, P1, R9, UR5, R6 ;  /* 0x0000000509067c25 */ /* 0x000fc8000f820006 */
[----:B------:R-:W-:-:S04]  /*89a0*/  IMAD.WIDE.U32 R8, R9, UR4, RZ ;  /* 0x0000000409087c25 */ /* 0x000fc8000f8e00ff */
[----:B------:R-:W-:Y:S01]  /*89b0*/  IMAD.X R5, RZ, RZ, RZ, P1 ;  /* 0x000000ffff057224 */ /* 0x000fe200008e06ff */
[----:B------:R-:W-:Y:S01]  /*89c0*/  IADD3 RZ, P1, R9, R6, RZ ;  /* 0x0000000609ff7210 */ /* 0x000fe20007f3e0ff */
[----:B------:R-:W-:-:S04]  /*89d0*/  IMAD.MOV.U32 R4, RZ, RZ, R7 ;  /* 0x000000ffff047224 */ /* 0x000fc800078e0007 */
[----:B------:R-:W-:-:S08]  /*89e0*/  IMAD.WIDE.U32.X R4, R21, UR5, R4, P1 ;  /* 0x0000000515047c25 */ /* 0x000fd000088e0404 */
.L_x_157:
[--C-:B------:R-:W-:Y:S01]  /*89f0*/  SHF.R.U64 R8, R4, UR7, R5.reuse ;  /* 0x0000000704087c19 */ /* 0x100fe20008001205 */
[----:B------:R-:W-:Y:S01]  /*8a00*/  ULDC.64 UR4, c[0x0][0x8c8] ;  /* 0x0002320000047ab9 */ /* 0x000fe20000000a00 */
[----:B------:R-:W-:Y:S01]  /*8a10*/  SHF.R.U32.HI R4, RZ, UR7, R5 ;  /* 0x00000007ff047c19 */ /* 0x000fe20008011605 */
[----:B------:R-:W3:Y:S01]  /*8a20*/  LDC R24, c[0x0][0x144] ;  /* 0x00005100ff187b82 */ /* 0x000ee20000000800 */
[----:B------:R-:W-:Y:S01]  /*8a30*/  IADD3 R7, P1, RZ, -R8, RZ ;  /* 0x80000008ff077210 */ /* 0x000fe20007f3e0ff */
[----:B------:R-:W-:Y:S01]  /*8a40*/  ULDC.64 UR8, c[0x0][0x8e8] ;  /* 0x00023a0000087ab9 */ /* 0x000fe20000000a00 */
[----:B-1----:R-:W-:Y:S01]  /*8a50*/  I2FP.F32.U32 R9, R15 ;  /* 0x0000000f00097245 */ /* 0x002fe20000201000 */
[----:B------:R-:W-:Y:S01]  /*8a60*/  ULDC UR6, c[0x0][0x8b0] ;  /* 0x00022c0000067ab9 */ /* 0x000fe20000000800 */
[----:B------:R-:W-:Y:S02]  /*8a70*/  IADD3.X R4, RZ, ~R4, RZ, P1, !PT ;  /* 0x80000004ff047210 */ /* 0x000fe40000ffe4ff */
[----:B------:R-:W-:Y:S01]  /*8a80*/  ISETP.NE.U32.AND P1, PT, RZ, UR8, PT ;  /* 0x00000008ff007c0c */ /* 0x000fe2000bf25070 */
[----:B------:R-:W1:Y:S02]  /*8a90*/  LDC R21, c[0x0][0x148] ;  /* 0x00005200ff157b82 */ /* 0x000e640000000800 */
[----:B------:R-:W-:Y:S01]  /*8aa0*/  IMAD R6, R4, UR4, RZ ;  /* 0x0000000404067c24 */ /* 0x000fe2000f8e02ff */
[----:B------:R-:W-:Y:S01]  /*8ab0*/  ISETP.NE.AND.EX P1, PT, RZ, UR9, PT, P1 ;  /* 0x00000009ff007c0c */ /* 0x000fe2000bf25310 */
[----:B------:R-:W-:Y:S01]  /*8ac0*/  IMAD.WIDE.U32 R4, R7, UR4, R16 ;  /* 0x0000000407047c25 */ /* 0x000fe2000f8e0010 */
[----:B------:R-:W-:-:S03]  /*8ad0*/  ULDC UR4, c[0x0][0x150] ;  /* 0x0000540000047ab9 */ /* 0x000fc60000000800 */
[----:B------:R-:W-:Y:S02]  /*8ae0*/  IMAD R7, R7, UR5, R6 ;  /* 0x0000000507077c24 */ /* 0x000fe4000f8e0206 */
[----:B------:R-:W-:Y:S01]  /*8af0*/  FMUL R6, R9, UR4 ;  /* 0x0000000409067c20 */ /* 0x000fe20008400000 */
[----:B------:R-:W-:Y:S01]  /*8b00*/  ULDC UR4, c[0x0][0x8c0] ;  /* 0x0002300000047ab9 */ /* 0x000fe20000000800 */
[----:B------:R-:W-:Y:S01]  /*8b10*/  ULDC UR5, c[0x0][0x154] ;  /* 0x0000550000057ab9 */ /* 0x000fe20000000800 */
[----:B------:R-:W-:-:S03]  /*8b20*/  IMAD.IADD R5, R5, 0x1, R7 ;  /* 0x0000000105057824 */ /* 0x000fc600078e0207 */
[----:B------:R-:W4:Y:S02]  /*8b30*/  F2I.U32.TRUNC.NTZ R6, R6 ;  /* 0x0000000600067305 */ /* 0x000f24000020f000 */
[----:B------:R-:W-:Y:S02]  /*8b40*/  SHF.R.U64 R9, R4, UR4, R5 ;  /* 0x0000000404097c19 */ /* 0x000fe40008001205 */
[----:B--2---:R-:W-:-:S05]  /*8b50*/  I2FP.F32.U32 R4, R14 ;  /* 0x0000000e00047245 */ /* 0x004fca0000201000 */
[----:B------:R-:W-:Y:S01]  /*8b60*/  FMUL R22, R4, UR5 ;  /* 0x0000000504167c20 */ /* 0x000fe20008400000 */
[----:B------:R-:W-:Y:S01]  /*8b70*/  SHF.R.U32.HI R4, RZ, UR4, R5 ;  /* 0x00000004ff047c19 */ /* 0x000fe20008011605 */
[----:B------:R-:W-:-:S03]  /*8b80*/  ULDC UR4, c[0x0][0x900] ;  /* 0x0002400000047ab9 */ /* 0x000fc60000000800 */
[--C-:B------:R-:W-:Y:S01]  /*8b90*/  SHF.R.U64 R20, R9, UR6, R4.reuse ;  /* 0x0000000609147c19 */ /* 0x100fe20008001204 */
[----:B------:R-:W2:Y:S01]  /*8ba0*/  F2I.U32.TRUNC.NTZ R22, R22 ;  /* 0x0000001600167305 */ /* 0x000ea2000020f000 */
[----:B------:R-:W-:Y:S01]  /*8bb0*/  SHF.R.U32.HI R5, RZ, UR6, R4 ;  /* 0x00000006ff057c19 */ /* 0x000fe20008011604 */
[----:B----4-:R-:W-:-:S03]  /*8bc0*/  IMAD.MOV R6, RZ, RZ, -R6 ;  /* 0x000000ffff067224 */ /* 0x010fc600078e0a06 */
[----:B------:R-:W-:Y:S01]  /*8bd0*/  SHF.R.U64 R18, R20, UR4, R5 ;  /* 0x0000000414127c19 */ /* 0x000fe20008001205 */
[----:B---3--:R-:W-:Y:S01]  /*8be0*/  IMAD R15, R24, R6, R15 ;  /* 0x00000006180f7224 */ /* 0x008fe200078e020f */
[----:B------:R-:W-:-:S03]  /*8bf0*/  SHF.R.U32.HI R23, RZ, UR4, R5 ;  /* 0x00000004ff177c19 */ /* 0x000fc60008011605 */
[----:B------:R-:W-:Y:S02]  /*8c00*/  IMAD.MOV.U32 R4, RZ, RZ, R18 ;  /* 0x000000ffff047224 */ /* 0x000fe400078e0012 */
[----:B------:R-:W-:Y:S01]  /*8c10*/  IMAD.MOV.U32 R5, RZ, RZ, R23 ;  /* 0x000000ffff057224 */ /* 0x000fe200078e0017 */
[----:B--2---:R-:W-:Y:S06]  /*8c20*/  @!P1 BRA `(.L_x_158) ;  /* 0x0000000000289947 */ /* 0x004fec0003800000 */
[----:B------:R-:W-:Y:S02]  /*8c30*/  ULDC UR4, c[0x0][0x8f4] ;  /* 0x00023d0000047ab9 */ /* 0x000fe40000000800 */
[----:B------:R-:W-:-:S04]  /*8c40*/  IADD3 R5, P1, R18, UR4, RZ ;  /* 0x0000000412057c10 */ /* 0x000fc8000ff3e0ff */
[----:B------:R-:W-:-:S05]  /*8c50*/  IADD3.X R23, RZ, R23, RZ, P1, !PT ;  /* 0x00000017ff177210 */ /* 0x000fca0000ffe4ff */
[----:B------:R-:W-:-:S04]  /*8c60*/  IMAD.WIDE.U32 R6, R23, UR8, RZ ;  /* 0x0000000817067c25 */ /* 0x000fc8000f8e00ff */
[----:B------:R-:W-:-:S04]  /*8c70*/  IMAD.WIDE.U32 R6, P1, R5, UR9, R6 ;  /* 0x0000000905067c25 */ /* 0x000fc8000f820006 */
[----:B------:R-:W-:-:S04]  /*8c80*/  IMAD.WIDE.U32 R4, R5, UR8, RZ ;  /* 0x0000000805047c25 */ /* 0x000fc8000f8e00ff */
[----:B------:R-:W-:Y:S01]  /*8c90*/  IMAD.MOV.U32 R4, RZ, RZ, R7 ;  /* 0x000000ffff047224 */ /* 0x000fe200078e0007 */
[----:B------:R-:W-:Y:S01]  /*8ca0*/  IADD3 RZ, P3, R5, R6, RZ ;  /* 0x0000000605ff7210 */ /* 0x000fe20007f7e0ff */
[----:B------:R-:W-:-:S04]  /*8cb0*/  IMAD.X R5, RZ, RZ, RZ, P1 ;  /* 0x000000ffff057224 */ /* 0x000fc800008e06ff */
[----:B------:R-:W-:-:S08]  /*8cc0*/  IMAD.WIDE.U32.X R4, R23, UR9, R4, P3 ;  /* 0x0000000917047c25 */ /* 0x000fd000098e0404 */
.L_x_158:
[----:B------:R-:W-:Y:S01]  /*8cd0*/  ISETP.NE.AND P1, PT, R2, 0x1, PT ;  /* 0x000000010200780c */ /* 0x000fe20003f25270 */
[----:B------:R-:W-:Y:S01]  /*8ce0*/  ULDC UR4, c[0x0][0x8f0] ;  /* 0x00023c0000047ab9 */ /* 0x000fe20000000800 */
[----:B------:R-:W-:Y:S01]  /*8cf0*/  LOP3.LUT R20, R20, UR16, RZ, 0xc0, !PT ;  /* 0x0000001014147c12 */ /* 0x000fe2000f8ec0ff */
[----:B------:R-:W-:Y:S01]  /*8d00*/  IMAD.MOV R22, RZ, RZ, -R22 ;  /* 0x000000ffff167224 */ /* 0x000fe200078e0a16 */
[----:B------:R-:W-:Y:S01]  /*8d10*/  SHF.R.U64 R5, R4, UR4, R5 ;  /* 0x0000000404057c19 */ /* 0x000fe20008001205 */
[----:B------:R-:W-:Y:S01]  /*8d20*/  ULDC UR4, c[0x0][0x8e0] ;  /* 0x0002380000047ab9 */ /* 0x000fe20000000800 */
[----:B------:R-:W-:Y:S01]  /*8d30*/  LOP3.LUT R9, R9, UR15, RZ, 0xc0, !PT ;  /* 0x0000000f09097c12 */ /* 0x000fe2000f8ec0ff */
[----:B------:R-:W-:Y:S01]  /*8d40*/  ULDC UR5, c[0x0][0x8b8] ;  /* 0x00022e0000057ab9 */ /* 0x000fe20000000800 */
[----:B------:R-:W-:Y:S02]  /*8d50*/  IMAD.MOV.U32 R6, RZ, RZ, R8 ;  /* 0x000000ffff067224 */ /* 0x000fe400078e0008 */
[----:B------:R-:W-:-:S02]  /*8d60*/  IMAD.MOV R7, RZ, RZ, -R5 ;  /* 0x000000ffff077224 */ /* 0x000fc400078e0a05 */
[----:B------:R-:W-:Y:S02]  /*8d70*/  IMAD R20, R5, UR17, R20 ;  /* 0x0000001105147c24 */ /* 0x000fe4000f8e0214 */
[----:B-1----:R-:W-:Y:S02]  /*8d80*/  @P1 IMAD R15, R21, R22, R14 ;  /* 0x00000016150f1224 */ /* 0x002fe400078e020e */
[----:B------:R-:W-:Y:S01]  /*8d90*/  IMAD R18, R7, UR4, R18 ;  /* 0x0000000407127c24 */ /* 0x000fe2000f8e0212 */
[----:B------:R-:W-:Y:S01]  /*8da0*/  ULDC UR4, c[0x0][0x8a8] ;  /* 0x00022a0000047ab9 */ /* 0x000fe20000000800 */
[----:B------:R-:W-:Y:S01]  /*8db0*/  IMAD R15, R20, UR5, R15 ;  /* 0x00000005140f7c24 */ /* 0x000fe2000f8e020f */
[----:B------:R-:W-:Y:S01]  /*8dc0*/  MOV R7, 0x1 ;  /* 0x0000000100077802 */ /* 0x000fe20000000f00 */
[----:B------:R-:W-:-:S05]  /*8dd0*/  IMAD R18, R18, UR4, R9 ;  /* 0x0000000412127c24 */ /* 0x000fca000f8e0209 */
[----:B------:R-:W-:Y:S02]  /*8de0*/  SEL R4, R18, R15, !P1 ;  /* 0x0000000f12047207 */ /* 0x000fe40004800000 */
[----:B------:R-:W-:-:S07]  /*8df0*/  SEL R5, R15, R18, !P1 ;  /* 0x000000120f057207 */ /* 0x000fce0004800000 */
.L_x_156:
[----:B------:R-:W-:Y:S05]  /*8e00*/  BSYNC B1 ;  /* 0x0000000000017941 */ /* 0x000fea0003800000 */
.L_x_155:
[----:B------:R-:W-:-:S13]  /*8e10*/  LOP3.LUT P1, RZ, R7, 0xff, RZ, 0xc0, !PT ;  /* 0x000000ff07ff7812 */ /* 0x000fda000782c0ff */
[----:B------:R-:W-:Y:S05]  /*8e20*/  @P1 BRA `(.L_x_159) ;  /* 0xfffffff400501947 */ /* 0x000fea000383ffff */
[----:B------:R-:W-:Y:S05]  /*8e30*/  BSYNC B0 ;  /* 0x0000000000007941 */ /* 0x000fea0003800000 */
.L_x_147:
[----:B------:R-:W-:-:S03]  /*8e40*/  UMOV UR4, 0xffffffff ;  /* 0xffffffff00047882 */ /* 0x000fc60000000000 */
[----:B------:R-:W-:Y:S05]  /*8e50*/  BRA.DIV UR4, `(.L_x_160) ;  /* 0x0000000e04407947 */ /* 0x000fea000b800000 */
[----:B------:R-:W-:-:S13]  /*8e60*/  ELECT P6, URZ, PT ;  /* 0x00000000003f782f */ /* 0x000fda00038c0000 */
.L_x_193:
[----:B------:R-:W-:Y:S04]  /*8e70*/  BSSY B0, `(.L_x_161) ;  /* 0x0000073000007945 */ /* 0x000fe80003800000 */
[----:B------:R-:W-:Y:S05]  /*8e80*/  @!P6 BRA `(.L_x_162) ;  /* 0x0000000400c4e947 */ /* 0x000fea0003800000 */
[----:B------:R-:W-:-:S04]  /*8e90*/  LOP3.LUT R19, R19, 0x2, RZ, 0xfc, !PT ;  /* 0x0000000213137812 */ /* 0x000fc800078efcff */
[----:B------:R-:W-:-:S13]  /*8ea0*/  ISETP.NE.AND P0, PT, R19, 0x3, PT ;  /* 0x000000031300780c */ /* 0x000fda0003f05270 */
[----:B------:R-:W-:Y:S05]  /*8eb0*/  @!P0 BRA `(.L_x_163) ;  /* 0x0000000000048947 */ /* 0x000fea0003800000 */
[----:B------:R-:W-:Y:S01]  /*8ec0*/  BPT.TRAP 0x1 ;  /* 0x000000040000795c */ /* 0x000fe20000300000 */
.L_x_163:
[----:B------:R-:W1:Y:S01]  /*8ed0*/  S2R R3, SR_CgaCtaId ;  /* 0x0000000000037919 */ /* 0x000e620000008800 */
[----:B------:R-:W-:-:S04]  /*8ee0*/  MOV R2, 0x400 ;  /* 0x0000040000027802 */ /* 0x000fc80000000f00 */
[----:B-1----:R-:W-:Y:S02]  /*8ef0*/  LEA R3, R3, R2, 0x18 ;  /* 0x0000000203037211 */ /* 0x002fe400078ec0ff */
[----:B------:R-:W-:-:S03]  /*8f00*/  SHF.L.U32 R2, R0, 0x1f, RZ ;  /* 0x0000001f00027819 */ /* 0x000fc600000006ff */
[----:B------:R-:W-:-:S04]  /*8f10*/  VIADD R3, R3, 0x60 ;  /* 0x0000006003037836 */ /* 0x000fc80000000000 */
[C---:B------:R-:W-:Y:S02]  /*8f20*/  IMAD R7, R12.reuse, 0x8, R3 ;  /* 0x000000080c077824 */ /* 0x040fe400078e0203 */
[----:B------:R-:W-:Y:S02]  /*8f30*/  VIADD R12, R12, 0x1 ;  /* 0x000000010c0c7836 */ /* 0x000fe40000000000 */
[----:B------:R-:W1:Y:S03]  /*8f40*/  SYNCS.PHASECHK.TRANS64.TRYWAIT P0, [R7+URZ], R2 ;  /* 0x00000002070075a7 */ /* 0x000e66000800017f */
[----:B------:R-:W-:-:S04]  /*8f50*/  ISETP.NE.AND P1, PT, R12, 0xc, PT ;  /* 0x0000000c0c00780c */ /* 0x000fc80003f25270 */
[----:B------:R-:W-:Y:S02]  /*8f60*/  SEL R5, RZ, 0x1, P1 ;  /* 0x00000001ff057807 */ /* 0x000fe40000800000 */
[----:B------:R-:W-:Y:S02]  /*8f70*/  SEL R12, R12, RZ, P1 ;  /* 0x000000ff0c0c7207 */ /* 0x000fe40000800000 */
[----:B------:R-:W-:Y:S02]  /*8f80*/  LOP3.LUT R5, R0, R5, RZ, 0x3c, !PT ;  /* 0x0000000500057212 */ /* 0x000fe400078e3cff */
[----:B------:R-:W-:Y:S02]  /*8f90*/  LEA R9, R12, R3, 0x3 ;  /* 0x000000030c097211 */ /* 0x000fe400078e18ff */
[----:B------:R-:W-:Y:S01]  /*8fa0*/  SHF.L.U32 R4, R5, 0x1f, RZ ;  /* 0x0000001f05047819 */ /* 0x000fe200000006ff */
[----:B-1----:R-:W-:Y:S06]  /*8fb0*/  @!P0 BRA `(.L_x_164) ;  /* 0x0000000c00088947 */ /* 0x002fec0003800000 */
.L_x_194:
[----:B------:R-:W2:Y:S01]  /*8fc0*/  SYNCS.PHASECHK.TRANS64.TRYWAIT P0, [R9+URZ], R4 ;  /* 0x00000004090075a7 */ /* 0x000ea2000800017f */
[----:B------:R-:W-:-:S05]  /*8fd0*/  VIADD R0, R12, 0x1 ;  /* 0x000000010c007836 */ /* 0x000fca0000000000 */
[----:B------:R-:W-:-:S04]  /*8fe0*/  ISETP.NE.AND P1, PT, R0, 0xc, PT ;  /* 0x0000000c0000780c */ /* 0x000fc80003f25270 */
[----:B-1----:R-:W-:Y:S02]  /*8ff0*/  SEL R2, RZ, 0x1, P1 ;  /* 0x00000001ff027807 */ /* 0x002fe40000800000 */
[----:B------:R-:W-:Y:S02]  /*9000*/  SEL R0, R0, RZ, P1 ;  /* 0x000000ff00007207 */ /* 0x000fe40000800000 */
[----:B------:R-:W-:-:S03]  /*9010*/  LOP3.LUT R7, R5, R2, RZ, 0x3c, !PT ;  /* 0x0000000205077212 */ /* 0x000fc600078e3cff */
[----:B------:R-:W-:Y:S01]  /*9020*/  IMAD R6, R0, 0x8, R3 ;  /* 0x0000000800067824 */ /* 0x000fe200078e0203 */
[----:B------:R-:W-:Y:S01]  /*9030*/  SHF.L.U32 R5, R7, 0x1f, RZ ;  /* 0x0000001f07057819 */ /* 0x000fe200000006ff */
[----:B--2---:R-:W-:Y:S06]  /*9040*/  @!P0 BRA `(.L_x_165) ;  /* 0x0000000800f88947 */ /* 0x004fec0003800000 */
.L_x_195:
[----:B------:R-:W2:Y:S01]  /*9050*/  SYNCS.PHASECHK.TRANS64.TRYWAIT P0, [R6+URZ], R5 ;  /* 0x00000005060075a7 */ /* 0x000ea2000800017f */
[----:B------:R-:W-:-:S05]  /*9060*/  VIADD R0, R0, 0x1 ;  /* 0x0000000100007836 */ /* 0x000fca0000000000 */
[----:B------:R-:W-:-:S04]  /*9070*/  ISETP.NE.AND P1, PT, R0, 0xc, PT ;  /* 0x0000000c0000780c */ /* 0x000fc80003f25270 */
[----:B------:R-:W-:Y:S02]  /*9080*/  SEL R2, RZ, 0x1, P1 ;  /* 0x00000001ff027807 */ /* 0x000fe40000800000 */
[----:B------:R-:W-:Y:S02]  /*9090*/  SEL R0, R0, RZ, P1 ;  /* 0x000000ff00007207 */ /* 0x000fe40000800000 */
[----:B------:R-:W-:-:S03]  /*90a0*/  LOP3.LUT R7, R7, R2, RZ, 0x3c, !PT ;  /* 0x0000000207077212 */ /* 0x000fc600078e3cff */
[----:B-1----:R-:W-:Y:S01]  /*90b0*/  IMAD R9, R0, 0x8, R3 ;  /* 0x0000000800097824 */ /* 0x002fe200078e0203 */
[----:B------:R-:W-:Y:S01]  /*90c0*/  SHF.L.U32 R4, R7, 0x1f, RZ ;  /* 0x0000001f07047819 */ /* 0x000fe200000006ff */
[----:B--2---:R-:W-:Y:S06]  /*90d0*/  @!P0 BRA `(.L_x_166) ;  /* 0x0000000800e88947 */ /* 0x004fec0003800000 */
.L_x_196:
[----:B------:R-:W2:Y:S01]  /*90e0*/  SYNCS.PHASECHK.TRANS64.TRYWAIT P0, [R9+URZ], R4 ;  /* 0x00000004090075a7 */ /* 0x000ea2000800017f */
[----:B------:R-:W-:-:S04]  /*90f0*/  IADD3 R0, R0, 0x1, RZ ;  /* 0x0000000100007810 */ /* 0x000fc80007ffe0ff */
[----:B------:R-:W-:-:S04]  /*9100*/  ISETP.NE.AND P1, PT, R0, 0xc, PT ;  /* 0x0000000c0000780c */ /* 0x000fc80003f25270 */
[----:B------:R-:W-:Y:S02]  /*9110*/  SEL R2, RZ, 0x1, P1 ;  /* 0x00000001ff027807 */ /* 0x000fe40000800000 */
[----:B------:R-:W-:Y:S02]  /*9120*/  SEL R0, R0, RZ, P1 ;  /* 0x000000ff00007207 */ /* 0x000fe40000800000 */
[----:B------:R-:W-:-:S03]  /*9130*/  LOP3.LUT R7, R7, R2, RZ, 0x3c, !PT ;  /* 0x0000000207077212 */ /* 0x000fc600078e3cff */
[----:B-1----:R-:W-:Y:S01]  /*9140*/  IMAD R6, R0, 0x8, R3 ;  /* 0x0000000800067824 */ /* 0x002fe200078e0203 */
[----:B------:R-:W-:Y:S01]  /*9150*/  SHF.L.U32 R5, R7, 0x1f, RZ ;  /* 0x0000001f07057819 */ /* 0x000fe200000006ff */
[----:B--2---:R-:W-:Y:S06]  /*9160*/  @!P0 BRA `(.L_x_167) ;  /* 0x0000000800d88947 */ /* 0x004fec0003800000 */
.L_x_197:
        /* <DEDUP_REMOVED lines=9> */
.L_x_198:
[----:B------:R-:W2:Y:S01]  /*9200*/  SYNCS.PHASECHK.TRANS64.TRYWAIT P0, [R9+URZ], R4 ;  /* 0x00000004090075a7 */ /* 0x000ea2000800017f */
[----:B------:R-:W-:-:S05]  /*9210*/  VIADD R0, R0, 0x1 ;  /* 0x0000000100007836 */ /* 0x000fca0000000000 */
[----:B------:R-:W-:-:S04]  /*9220*/  ISETP.NE.AND P1, PT, R0, 0xc, PT ;  /* 0x0000000c0000780c */ /* 0x000fc80003f25270 */
[----:B------:R-:W-:Y:S02]  /*9230*/  SEL R2, RZ, 0x1, P1 ;  /* 0x00000001ff027807 */ /* 0x000fe40000800000 */
[----:B------:R-:W-:Y:S02]  /*9240*/  SEL R0, R0, RZ, P1 ;  /* 0x000000ff00007207 */ /* 0x000fe40000800000 */
[----:B------:R-:W-:Y:S02]  /*9250*/  LOP3.LUT R7, R7, R2, RZ, 0x3c, !PT ;  /* 0x0000000207077212 */ /* 0x000fe400078e3cff */
[----:B-1----:R-:W-:Y:S02]  /*9260*/  LEA R6, R0, R3, 0x3 ;  /* 0x0000000300067211 */ /* 0x002fe400078e18ff */
[----:B------:R-:W-:Y:S01]  /*9270*/  SHF.L.U32 R5, R7, 0x1f, RZ ;  /* 0x0000001f07057819 */ /* 0x000fe200000006ff */
[----:B--2---:R-:W-:Y:S06]  /*9280*/  @!P0 BRA `(.L_x_169) ;  /* 0x0000000800b88947 */ /* 0x004fec0003800000 */
.L_x_199:
        /* <DEDUP_REMOVED lines=9> */
.L_x_200:
        /* <DEDUP_REMOVED lines=9> */
.L_x_201:
        /* <DEDUP_REMOVED lines=9> */
.L_x_202:
        /* <DEDUP_REMOVED lines=9> */
.L_x_203:
[----:B------:R-:W2:Y:S01]  /*94d0*/  SYNCS.PHASECHK.TRANS64.TRYWAIT P0, [R6+URZ], R5 ;  /* 0x00000005060075a7 */ /* 0x000ea2000800017f */
[----:B------:R-:W-:-:S04]  /*94e0*/  IADD3 R0, R0, 0x1, RZ ;  /* 0x0000000100007810 */ /* 0x000fc80007ffe0ff */
[----:B------:R-:W-:-:S04]  /*94f0*/  ISETP.NE.AND P1, PT, R0, 0xc, PT ;  /* 0x0000000c0000780c */ /* 0x000fc80003f25270 */
[----:B------:R-:W-:Y:S02]  /*9500*/  SEL R2, RZ, 0x1, P1 ;  /* 0x00000001ff027807 */ /* 0x000fe40000800000 */
[----:B------:R-:W-:Y:S02]  /*9510*/  SEL R0, R0, RZ, P1 ;  /* 0x000000ff00007207 */ /* 0x000fe40000800000 */
[----:B------:R-:W-:Y:S01]  /*9520*/  LOP3.LUT R2, R7, R2, RZ, 0x3c, !PT ;  /* 0x0000000207027212 */ /* 0x000fe200078e3cff */
[----:B--2---:R-:W-:Y:S06]  /*9530*/  @!P0 BRA `(.L_x_174) ;  /* 0x0000000800708947 */ /* 0x004fec0003800000 */
.L_x_204:
[----:B------:R-:W-:Y:S01]  /*9540*/  IMAD R3, R0, 0x8, R3 ;  /* 0x0000000800037824 */ /* 0x000fe200078e0203 */
[----:B------:R-:W-:-:S07]  /*9550*/  SHF.L.U32 R0, R2, 0x1f, RZ ;  /* 0x0000001f02007819 */ /* 0x000fce00000006ff */
.L_x_175:
[----:B---3--:R3:W4:Y:S02]  /*9560*/  SYNCS.PHASECHK.TRANS64.TRYWAIT P0, [R3+URZ], R0 ;  /* 0x00000000030075a7 */ /* 0x008724000800017f */
[----:B----4-:R-:W-:Y:S05]  /*9570*/  @!P0 NANOSLEEP.SYNCS 0x989680 ;  /* 0x009896800000895d */ /* 0x010fea0003900000 */
[----:B------:R-:W4:Y:S02]  /*9580*/  @!P0 SYNCS.PHASECHK.TRANS64 P0, [R3+URZ], R0 ;  /* 0x00000000030085a7 */ /* 0x000f24000800007f */
[----:B----4-:R-:W-:Y:S05]  /*9590*/  @!P0 BRA `(.L_x_175) ;  /* 0xfffffffc00f08947 */ /* 0x010fea000383ffff */
.L_x_162:
[----:B------:R-:W-:Y:S05]  /*95a0*/  BSYNC B0 ;  /* 0x0000000000007941 */ /* 0x000fea0003800000 */
.L_x_161:
[----:B------:R-:W-:Y:S05]  /*95b0*/  EXIT ;  /* 0x000000000000794d */ /* 0x000fea0003800000 */
.L_x_21:
[----:B--2---:R-:W-:-:S04]  /*95c0*/  IMAD.U32 R3, RZ, RZ, UR5 ;  /* 0x00000005ff037e24 */ /* 0x004fc8000f8e00ff */
[----:B------:R2:W3:Y:S03]  /*95d0*/  SYNCS.PHASECHK.TRANS64.TRYWAIT P0, [R3+URZ], R0 ;  /* 0x00000000030075a7 */ /* 0x0004e6000800017f */
[----:B---3--:R-:W-:Y:S05]  /*95e0*/  @!P0 NANOSLEEP.SYNCS 0x989680 ;  /* 0x009896800000895d */ /* 0x008fea0003900000 */
[----:B------:R-:W3:Y:S02]  /*95f0*/  @!P0 SYNCS.PHASECHK.TRANS64 P0, [R3+URZ], R0 ;  /* 0x00000000030085a7 */ /* 0x000ee4000800007f */
[----:B---3--:R-:W-:Y:S05]  /*9600*/  @!P0 BRA `(.L_x_21) ;  /* 0xfffffffc00ec8947 */ /* 0x008fea000383ffff */
[----:B------:R-:W-:Y:S05]  /*9610*/  BRA `(.L_x_20) ;  /* 0xffffff8400547947 */ /* 0x000fea000383ffff */
.L_x_27:
[----:B--2---:R-:W-:-:S04]  /*9620*/  IMAD.U32 R4, RZ, RZ, UR8 ;  /* 0x00000008ff047e24 */ /* 0x004fc8000f8e00ff */
[----:B------:R2:W3:Y:S03]  /*9630*/  SYNCS.PHASECHK.TRANS64.TRYWAIT P0, [R4+URZ], R3 ;  /* 0x00000003040075a7 */ /* 0x0004e6000800017f */
[----:B---3--:R-:W-:Y:S05]  /*9640*/  @!P0 NANOSLEEP.SYNCS 0x989680 ;  /* 0x009896800000895d */ /* 0x008fea0003900000 */
[----:B------:R-:W3:Y:S02]  /*9650*/  @!P0 SYNCS.PHASECHK.TRANS64 P0, [R4+URZ], R3 ;  /* 0x00000003040085a7 */ /* 0x000ee4000800007f */
[----:B---3--:R-:W-:Y:S05]  /*9660*/  @!P0 BRA `(.L_x_27) ;  /* 0xfffffffc00ec8947 */ /* 0x008fea000383ffff */
[----:B------:R-:W-:Y:S05]  /*9670*/  BRA `(.L_x_26) ;  /* 0xffffff8c00947947 */ /* 0x000fea000383ffff */
.L_x_52:
[----:B-1----:R1:W2:Y:S02]  /*9680*/  SYNCS.PHASECHK.TRANS64.TRYWAIT P0, [R20+URZ+0xc0], R5 ;  /* 0x0000c005140075a7 */ /* 0x0022a4000800017f */
[----:B--2---:R-:W-:Y:S05]  /*9690*/  @!P0 NANOSLEEP.SYNCS 0x989680 ;  /* 0x009896800000895d */ /* 0x004fea0003900000 */
[----:B------:R-:W2:Y:S02]  /*96a0*/  @!P0 SYNCS.PHASECHK.TRANS64 P0, [R20+URZ+0xc0], R5 ;  /* 0x0000c005140085a7 */ /* 0x000ea4000800007f */
[----:B--2---:R-:W-:Y:S05]  /*96b0*/  @!P0 BRA `(.L_x_52) ;  /* 0xfffffffc00f08947 */ /* 0x004fea000383ffff */
[----:B------:R-:W-:Y:S05]  /*96c0*/  BRA `(.L_x_176) ;  /* 0xffffffa400a87947 */ /* 0x000fea000383ffff */
.L_x_63:
[----:B-1----:R1:W2:Y:S02]  /*96d0*/  SYNCS.PHASECHK.TRANS64.TRYWAIT P2, [R21+URZ+0xc0], R12 ;  /* 0x0000c00c150075a7 */ /* 0x0022a4000804017f */
[----:B--2---:R-:W-:Y:S05]  /*96e0*/  @!P2 NANOSLEEP.SYNCS 0x989680 ;  /* 0x009896800000a95d */ /* 0x004fea0003900000 */
[----:B------:R-:W2:Y:S02]  /*96f0*/  @!P2 SYNCS.PHASECHK.TRANS64 P2, [R21+URZ+0xc0], R12 ;  /* 0x0000c00c1500a5a7 */ /* 0x000ea4000804007f */
[----:B--2---:R-:W-:Y:S05]  /*9700*/  @!P2 BRA `(.L_x_63) ;  /* 0xfffffffc00f0a947 */ /* 0x004fea000383ffff */
[----:B------:R-:W-:Y:S05]  /*9710*/  BRA `(.L_x_177) ;  /* 0xffffffb000407947 */ /* 0x000fea000383ffff */
.L_x_74:
[----:B-1----:R1:W2:Y:S02]  /*9720*/  SYNCS.PHASECHK.TRANS64.TRYWAIT P2, [R15+URZ+0xc0], R12 ;  /* 0x0000c00c0f0075a7 */ /* 0x0022a4000804017f */
[----:B--2---:R-:W-:Y:S05]  /*9730*/  @!P2 NANOSLEEP.SYNCS 0x989680 ;  /* 0x009896800000a95d */ /* 0x004fea0003900000 */
[----:B------:R-:W2:Y:S02]  /*9740*/  @!P2 SYNCS.PHASECHK.TRANS64 P2, [R15+URZ+0xc0], R12 ;  /* 0x0000c00c0f00a5a7 */ /* 0x000ea4000804007f */
[----:B--2---:R-:W-:Y:S05]  /*9750*/  @!P2 BRA `(.L_x_74) ;  /* 0xfffffffc00f0a947 */ /* 0x004fea000383ffff */
[----:B------:R-:W-:Y:S05]  /*9760*/  BRA `(.L_x_178) ;  /* 0xffffffb800607947 */ /* 0x000fea000383ffff */
.L_x_85:
[----:B-1----:R1:W2:Y:S02]  /*9770*/  SYNCS.PHASECHK.TRANS64.TRYWAIT P1, [R13+URZ+0xc0], R12 ;  /* 0x0000c00c0d0075a7 */ /* 0x0022a4000802017f */
[----:B--2---:R-:W-:Y:S05]  /*9780*/  @!P1 NANOSLEEP.SYNCS 0x989680 ;  /* 0x009896800000995d */ /* 0x004fea0003900000 */
[----:B------:R-:W2:Y:S02]  /*9790*/  @!P1 SYNCS.PHASECHK.TRANS64 P1, [R13+URZ+0xc0], R12 ;  /* 0x0000c00c0d0095a7 */ /* 0x000ea4000802007f */
[----:B--2---:R-:W-:Y:S05]  /*97a0*/  @!P1 BRA `(.L_x_85) ;  /* 0xfffffffc00f09947 */ /* 0x004fea000383ffff */
[----:B------:R-:W-:Y:S05]  /*97b0*/  BRA `(.L_x_179) ;  /* 0xffffffc000807947 */ /* 0x000fea000383ffff */
.L_x_101:
[----:B-1----:R-:W-:-:S04]  /*97c0*/  MOV R10, UR4 ;  /* 0x00000004000a7c02 */ /* 0x002fc80008000f00 */
[----:B------:R1:W2:Y:S03]  /*97d0*/  SYNCS.PHASECHK.TRANS64.TRYWAIT P0, [R10+URZ+0x108], R3 ;  /* 0x000108030a0075a7 */ /* 0x0002a6000800017f */
[----:B--2---:R-:W-:Y:S05]  /*97e0*/  @!P0 NANOSLEEP.SYNCS 0x989680 ;  /* 0x009896800000895d */ /* 0x004fea0003900000 */
[----:B------:R-:W2:Y:S02]  /*97f0*/  @!P0 SYNCS.PHASECHK.TRANS64 P0, [R10+URZ+0x108], R3 ;  /* 0x000108030a0085a7 */ /* 0x000ea4000800007f */
[----:B--2---:R-:W-:Y:S05]  /*9800*/  @!P0 BRA `(.L_x_101) ;  /* 0xfffffffc00ec8947 */ /* 0x004fea000383ffff */
[----:B------:R-:W-:Y:S05]  /*9810*/  BRA `(.L_x_100) ;  /* 0xffffffd400dc7947 */ /* 0x000fea000383ffff */
.L_x_110:
[----:B-1----:R-:W-:-:S04]  /*9820*/  IMAD.U32 R5, RZ, RZ, UR5 ;  /* 0x00000005ff057e24 */ /* 0x002fc8000f8e00ff */
[----:B------:R1:W2:Y:S03]  /*9830*/  SYNCS.PHASECHK.TRANS64.TRYWAIT P1, [R5+URZ+0xe0], R4 ;  /* 0x0000e004050075a7 */ /* 0x0002a6000802017f */
[----:B--2---:R-:W-:Y:S05]  /*9840*/  @!P1 NANOSLEEP.SYNCS 0x989680 ;  /* 0x009896800000995d */ /* 0x004fea0003900000 */
[----:B------:R-:W2:Y:S02]  /*9850*/  @!P1 SYNCS.PHASECHK.TRANS64 P1, [R5+URZ+0xe0], R4 ;  /* 0x0000e004050095a7 */ /* 0x000ea4000802007f */
[----:B--2---:R-:W-:Y:S05]  /*9860*/  @!P1 BRA `(.L_x_110) ;  /* 0xfffffffc00ec9947 */ /* 0x004fea000383ffff */
[----:B------:R-:W-:Y:S05]  /*9870*/  BRA `(.L_x_180) ;  /* 0xffffffd800c87947 */ /* 0x000fea000383ffff */
.L_x_116:
[----:B-12---:R-:W-:-:S04]  /*9880*/  IMAD.U32 R5, RZ, RZ, UR5 ;  /* 0x00000005ff057e24 */ /* 0x006fc8000f8e00ff */
[----:B------:R1:W2:Y:S03]  /*9890*/  SYNCS.PHASECHK.TRANS64.TRYWAIT P1, [R5+URZ+0xe8], R4 ;  /* 0x0000e804050075a7 */ /* 0x0002a6000802017f */
[----:B--2---:R-:W-:Y:S05]  /*98a0*/  @!P1 NANOSLEEP.SYNCS 0x989680 ;  /* 0x009896800000995d */ /* 0x004fea0003900000 */
[----:B------:R-:W2:Y:S02]  /*98b0*/  @!P1 SYNCS.PHASECHK.TRANS64 P1, [R5+URZ+0xe8], R4 ;  /* 0x0000e804050095a7 */ /* 0x000ea4000802007f */
[----:B--2---:R-:W-:Y:S05]  /*98c0*/  @!P1 BRA `(.L_x_116) ;  /* 0xfffffffc00ec9947 */ /* 0x004fea000383ffff */
[----:B------:R-:W-:Y:S05]  /*98d0*/  BRA `(.L_x_181) ;  /* 0xffffffdc00107947 */ /* 0x000fea000383ffff */
.L_x_122:
[----:B-123--:R-:W-:-:S04]  /*98e0*/  IMAD.U32 R5, RZ, RZ, UR5 ;  /* 0x00000005ff057e24 */ /* 0x00efc8000f8e00ff */
[----:B------:R1:W2:Y:S03]  /*98f0*/  SYNCS.PHASECHK.TRANS64.TRYWAIT P1, [R5+URZ+0xf0], R4 ;  /* 0x0000f004050075a7 */ /* 0x0002a6000802017f */
[----:B--2---:R-:W-:Y:S05]  /*9900*/  @!P1 NANOSLEEP.SYNCS 0x989680 ;  /* 0x009896800000995d */ /* 0x004fea0003900000 */
[----:B------:R-:W2:Y:S02]  /*9910*/  @!P1 SYNCS.PHASECHK.TRANS64 P1, [R5+URZ+0xf0], R4 ;  /* 0x0000f004050095a7 */ /* 0x000ea4000802007f */
[----:B--2---:R-:W-:Y:S05]  /*9920*/  @!P1 BRA `(.L_x_122) ;  /* 0xfffffffc00ec9947 */ /* 0x004fea000383ffff */
[----:B------:R-:W-:Y:S05]  /*9930*/  BRA `(.L_x_182) ;  /* 0xffffffdc00607947 */ /* 0x000fea000383ffff */
.L_x_128:
[----:B-1234-:R-:W-:-:S04]  /*9940*/  MOV R5, UR5 ;  /* 0x0000000500057c02 */ /* 0x01efc80008000f00 */
[----:B------:R1:W2:Y:S03]  /*9950*/  SYNCS.PHASECHK.TRANS64.TRYWAIT P1, [R5+URZ+0xf8], R4 ;  /* 0x0000f804050075a7 */ /* 0x0002a6000802017f */
[----:B--2---:R-:W-:Y:S05]  /*9960*/  @!P1 NANOSLEEP.SYNCS 0x989680 ;  /* 0x009896800000995d */ /* 0x004fea0003900000 */
[----:B------:R-:W2:Y:S02]  /*9970*/  @!P1 SYNCS.PHASECHK.TRANS64 P1, [R5+URZ+0xf8], R4 ;  /* 0x0000f804050095a7 */ /* 0x000ea4000802007f */
[----:B--2---:R-:W-:Y:S05]  /*9980*/  @!P1 BRA `(.L_x_128) ;  /* 0xfffffffc00ec9947 */ /* 0x004fea000383ffff */
[----:B------:R-:W-:Y:S05]  /*9990*/  BRA `(.L_x_183) ;  /* 0xffffffdc00b07947 */ /* 0x000fea000383ffff */
.L_x_140:
[----:B-1----:R1:W3:Y:S02]  /*99a0*/  SYNCS.PHASECHK.TRANS64.TRYWAIT P0, [R3+URZ+0xe0], R0 ;  /* 0x0000e000030075a7 */ /* 0x0022e4000800017f */
[----:B---3--:R-:W-:Y:S05]  /*99b0*/  @!P0 NANOSLEEP.SYNCS 0x989680 ;  /* 0x009896800000895d */ /* 0x008fea0003900000 */
[----:B------:R-:W3:Y:S02]  /*99c0*/  @!P0 SYNCS.PHASECHK.TRANS64 P0, [R3+URZ+0xe0], R0 ;  /* 0x0000e000030085a7 */ /* 0x000ee4000800007f */
[----:B---3--:R-:W-:Y:S05]  /*99d0*/  @!P0 BRA `(.L_x_140) ;  /* 0xfffffffc00f08947 */ /* 0x008fea000383ffff */
[----:B------:R-:W-:Y:S05]  /*99e0*/  BRA `(.L_x_184) ;  /* 0xffffffe400b07947 */ /* 0x000fea000383ffff */
.L_x_142:
[----:B---3--:R3:W4:Y:S02]  /*99f0*/  SYNCS.PHASECHK.TRANS64.TRYWAIT P0, [R3+URZ+0xe8], R0 ;  /* 0x0000e800030075a7 */ /* 0x008724000800017f */
[----:B----4-:R-:W-:Y:S05]  /*9a00*/  @!P0 NANOSLEEP.SYNCS 0x989680 ;  /* 0x009896800000895d */ /* 0x010fea0003900000 */
[----:B------:R-:W4:Y:S02]  /*9a10*/  @!P0 SYNCS.PHASECHK.TRANS64 P0, [R3+URZ+0xe8], R0 ;  /* 0x0000e800030085a7 */ /* 0x000f24000800007f */
[----:B----4-:R-:W-:Y:S05]  /*9a20*/  @!P0 BRA `(.L_x_142) ;  /* 0xfffffffc00f08947 */ /* 0x010fea000383ffff */
[----:B------:R-:W-:Y:S05]  /*9a30*/  BRA `(.L_x_185) ;  /* 0xffffffe400ac7947 */ /* 0x000fea000383ffff */
.L_x_144:
[----:B----4-:R4:W1:Y:S02]  /*9a40*/  SYNCS.PHASECHK.TRANS64.TRYWAIT P0, [R3+URZ+0xf0], R0 ;  /* 0x0000f000030075a7 */ /* 0x010864000800017f */
[----:B-1----:R-:W-:Y:S05]  /*9a50*/  @!P0 NANOSLEEP.SYNCS 0x989680 ;  /* 0x009896800000895d */ /* 0x002fea0003900000 */
[----:B------:R-:W1:Y:S02]  /*9a60*/  @!P0 SYNCS.PHASECHK.TRANS64 P0, [R3+URZ+0xf0], R0 ;  /* 0x0000f000030085a7 */ /* 0x000e64000800007f */
[----:B-1----:R-:W-:Y:S05]  /*9a70*/  @!P0 BRA `(.L_x_144) ;  /* 0xfffffffc00f08947 */ /* 0x002fea000383ffff */
[----:B------:R-:W-:Y:S05]  /*9a80*/  BRA `(.L_x_186) ;  /* 0xffffffe400a87947 */ /* 0x000fea000383ffff */
.L_x_148:
[----:B------:R-:W-:Y:S01]  /*9a90*/  BSSY B1, `(.L_x_187) ;  /* 0x0000006000017945 */ /* 0x000fe20003800000 */
[----:B------:R-:W-:-:S07]  /*9aa0*/  IMAD.MOV.U32 R15, RZ, RZ, -0x1 ;  /* 0xffffffffff0f7424 */ /* 0x000fce00078e00ff */
[----:B------:R-:W-:Y:S05]  /*9ab0*/  WARPSYNC.COLLECTIVE R15, `(.L_x_188) ;  /* 0x000000000f0c7348 */ /* 0x000fea0003c00000 */
[----:B------:R-:W-:Y:S02]  /*9ac0*/  ELECT P6, UR62, PT ;  /* 0x00000000003e782f */ /* 0x000fe400038c0000 */
[----:B------:R-:W-:Y:S01]  /*9ad0*/  MOV R14, UR62 ;  /* 0x0000003e000e7c02 */ /* 0x000fe20008000f00 */
[----:B------:R-:W-:Y:S10]  /*9ae0*/  ENDCOLLECTIVE ;  /* 0x000000000000791b */ /* 0x000ff40003800000 */
.L_x_188:
[----:B------:R-:W-:Y:S05]  /*9af0*/  BSYNC B1 ;  /* 0x0000000000017941 */ /* 0x000fea0003800000 */
.L_x_187:
[----:B------:R-:W-:Y:S05]  /*9b00*/  BRA `(.L_x_189) ;  /* 0xffffffe800247947 */ /* 0x000fea000383ffff */
.L_x_151:
[----:B--2---:R2:W3:Y:S02]  /*9b10*/  SYNCS.PHASECHK.TRANS64.TRYWAIT P1, [R21+URZ+0x60], R8 ;  /* 0x00006008150075a7 */ /* 0x0044e4000802017f */
[----:B---3--:R-:W-:Y:S05]  /*9b20*/  @!P1 NANOSLEEP.SYNCS 0x989680 ;  /* 0x009896800000995d */ /* 0x008fea0003900000 */
[----:B------:R-:W3:Y:S02]  /*9b30*/  @!P1 SYNCS.PHASECHK.TRANS64 P1, [R21+URZ+0x60], R8 ;  /* 0x00006008150095a7 */ /* 0x000ee4000802007f */
[----:B---3--:R-:W-:Y:S05]  /*9b40*/  @!P1 BRA `(.L_x_151) ;  /* 0xfffffffc00f09947 */ /* 0x008fea000383ffff */
[----:B------:R-:W-:Y:S05]  /*9b50*/  BRA `(.L_x_190) ;  /* 0xffffffe800587947 */ /* 0x000fea000383ffff */
.L_x_160:
[----:B------:R-:W-:Y:S01]  /*9b60*/  BSSY B0, `(.L_x_191) ;  /* 0x0000006000007945 */ /* 0x000fe20003800000 */
[----:B------:R-:W-:-:S07]  /*9b70*/  IMAD.MOV.U32 R15, RZ, RZ, -0x1 ;  /* 0xffffffffff0f7424 */ /* 0x000fce00078e00ff */
[----:B------:R-:W-:Y:S05]  /*9b80*/  WARPSYNC.COLLECTIVE R15, `(.L_x_192) ;  /* 0x000000000f0c7348 */ /* 0x000fea0003c00000 */
[----:B------:R-:W-:Y:S02]  /*9b90*/  ELECT P6, UR62, PT ;  /* 0x00000000003e782f */ /* 0x000fe400038c0000 */
[----:B------:R-:W-:Y:S01]  /*9ba0*/  MOV R14, UR62 ;  /* 0x0000003e000e7c02 */ /* 0x000fe20008000f00 */
[----:B------:R-:W-:Y:S10]  /*9bb0*/  ENDCOLLECTIVE ;  /* 0x000000000000791b */ /* 0x000ff40003800000 */
.L_x_192:
[----:B------:R-:W-:Y:S05]  /*9bc0*/  BSYNC B0 ;  /* 0x0000000000007941 */ /* 0x000fea0003800000 */
.L_x_191:
[----:B------:R-:W-:Y:S05]  /*9bd0*/  BRA `(.L_x_193) ;  /* 0xfffffff000a47947 */ /* 0x000fea000383ffff */
.L_x_164:
[----:B-1----:R1:W2:Y:S02]  /*9be0*/  SYNCS.PHASECHK.TRANS64.TRYWAIT P0, [R7+URZ], R2 ;  /* 0x00000002070075a7 */ /* 0x0022a4000800017f */
[----:B--2---:R-:W-:Y:S05]  /*9bf0*/  @!P0 NANOSLEEP.SYNCS 0x989680 ;  /* 0x009896800000895d */ /* 0x004fea0003900000 */
[----:B------:R-:W2:Y:S02]  /*9c00*/  @!P0 SYNCS.PHASECHK.TRANS64 P0, [R7+URZ], R2 ;  /* 0x00000002070085a7 */ /* 0x000ea4000800007f */
[----:B--2---:R-:W-:Y:S05]  /*9c10*/  @!P0 BRA `(.L_x_164) ;  /* 0xfffffffc00f08947 */ /* 0x004fea000383ffff */
[----:B------:R-:W-:Y:S05]  /*9c20*/  BRA `(.L_x_194) ;  /* 0xfffffff000e47947 */ /* 0x000fea000383ffff */
.L_x_165:
[----:B-1----:R1:W2:Y:S02]  /*9c30*/  SYNCS.PHASECHK.TRANS64.TRYWAIT P0, [R9+URZ], R4 ;  /* 0x00000004090075a7 */ /* 0x0022a4000800017f */
[----:B--2---:R-:W-:Y:S05]  /*9c40*/  @!P0 NANOSLEEP.SYNCS 0x989680 ;  /* 0x009896800000895d */ /* 0x004fea0003900000 */
[----:B------:R-:W2:Y:S02]  /*9c50*/  @!P0 SYNCS.PHASECHK.TRANS64 P0, [R9+URZ], R4 ;  /* 0x00000004090085a7 */ /* 0x000ea4000800007f */
[----:B--2---:R-:W-:Y:S05]  /*9c60*/  @!P0 BRA `(.L_x_165) ;  /* 0xfffffffc00f08947 */ /* 0x004fea000383ffff */
[----:B------:R-:W-:Y:S05]  /*9c70*/  BRA `(.L_x_195) ;  /* 0xfffffff000f47947 */ /* 0x000fea000383ffff */
.L_x_166:
[----:B-1----:R1:W2:Y:S02]  /*9c80*/  SYNCS.PHASECHK.TRANS64.TRYWAIT P0, [R6+URZ], R5 ;  /* 0x00000005060075a7 */ /* 0x0022a4000800017f */
[----:B--2---:R-:W-:Y:S05]  /*9c90*/  @!P0 NANOSLEEP.SYNCS 0x989680 ;  /* 0x009896800000895d */ /* 0x004fea0003900000 */
[----:B------:R-:W2:Y:S02]  /*9ca0*/  @!P0 SYNCS.PHASECHK.TRANS64 P0, [R6+URZ], R5 ;  /* 0x00000005060085a7 */ /* 0x000ea4000800007f */
[----:B--2---:R-:W-:Y:S05]  /*9cb0*/  @!P0 BRA `(.L_x_166) ;  /* 0xfffffffc00f08947 */ /* 0x004fea000383ffff */
[----:B------:R-:W-:Y:S05]  /*9cc0*/  BRA `(.L_x_196) ;  /* 0xfffffff400047947 */ /* 0x000fea000383ffff */
.L_x_167:
[----:B-1----:R1:W2:Y:S02]  /*9cd0*/  SYNCS.PHASECHK.TRANS64.TRYWAIT P0, [R9+URZ], R4 ;  /* 0x00000004090075a7 */ /* 0x0022a4000800017f */
[----:B--2---:R-:W-:Y:S05]  /*9ce0*/  @!P0 NANOSLEEP.SYNCS 0x989680 ;  /* 0x009896800000895d */ /* 0x004fea0003900000 */
[----:B------:R-:W2:Y:S02]  /*9cf0*/  @!P0 SYNCS.PHASECHK.TRANS64 P0, [R9+URZ], R4 ;  /* 0x00000004090085a7 */ /* 0x000ea4000800007f */
[----:B--2---:R-:W-:Y:S05]  /*9d00*/  @!P0 BRA `(.L_x_167) ;  /* 0xfffffffc00f08947 */ /* 0x004fea000383ffff */
[----:B------:R-:W-:Y:S05]  /*9d10*/  BRA `(.L_x_197) ;  /* 0xfffffff400147947 */ /* 0x000fea000383ffff */
.L_x_168:
[----:B-1----:R1:W2:Y:S02]  /*9d20*/  SYNCS.PHASECHK.TRANS64.TRYWAIT P0, [R6+URZ], R5 ;  /* 0x00000005060075a7 */ /* 0x0022a4000800017f */
[----:B--2---:R-:W-:Y:S05]  /*9d30*/  @!P0 NANOSLEEP.SYNCS 0x989680 ;  /* 0x009896800000895d */ /* 0x004fea0003900000 */
[----:B------:R-:W2:Y:S02]  /*9d40*/  @!P0 SYNCS.PHASECHK.TRANS64 P0, [R6+URZ], R5 ;  /* 0x00000005060085a7 */ /* 0x000ea4000800007f */
[----:B--2---:R-:W-:Y:S05]  /*9d50*/  @!P0 BRA `(.L_x_168) ;  /* 0xfffffffc00f08947 */ /* 0x004fea000383ffff */
[----:B------:R-:W-:Y:S05]  /*9d60*/  BRA `(.L_x_198) ;  /* 0xfffffff400247947 */ /* 0x000fea000383ffff */
.L_x_169:
[----:B-1----:R1:W2:Y:S02]  /*9d70*/  SYNCS.PHASECHK.TRANS64.TRYWAIT P0, [R9+URZ], R4 ;  /* 0x00000004090075a7 */ /* 0x0022a4000800017f */
[----:B--2---:R-:W-:Y:S05]  /*9d80*/  @!P0 NANOSLEEP.SYNCS 0x989680 ;  /* 0x009896800000895d */ /* 0x004fea0003900000 */
[----:B------:R-:W2:Y:S02]  /*9d90*/  @!P0 SYNCS.PHASECHK.TRANS64 P0, [R9+URZ], R4 ;  /* 0x00000004090085a7 */ /* 0x000ea4000800007f */
[----:B--2---:R-:W-:Y:S05]  /*9da0*/  @!P0 BRA `(.L_x_169) ;  /* 0xfffffffc00f08947 */ /* 0x004fea000383ffff */
[----:B------:R-:W-:Y:S05]  /*9db0*/  BRA `(.L_x_199) ;  /* 0xfffffff400347947 */ /* 0x000fea000383ffff */
.L_x_170:
[----:B-1----:R1:W2:Y:S02]  /*9dc0*/  SYNCS.PHASECHK.TRANS64.TRYWAIT P0, [R6+URZ], R5 ;  /* 0x00000005060075a7 */ /* 0x0022a4000800017f */
[----:B--2---:R-:W-:Y:S05]  /*9dd0*/  @!P0 NANOSLEEP.SYNCS 0x989680 ;  /* 0x009896800000895d */ /* 0x004fea0003900000 */
[----:B------:R-:W2:Y:S02]  /*9de0*/  @!P0 SYNCS.PHASECHK.TRANS64 P0, [R6+URZ], R5 ;  /* 0x00000005060085a7 */ /* 0x000ea4000800007f */
[----:B--2---:R-:W-:Y:S05]  /*9df0*/  @!P0 BRA `(.L_x_170) ;  /* 0xfffffffc00f08947 */ /* 0x004fea000383ffff */
[----:B------:R-:W-:Y:S05]  /*9e00*/  BRA `(.L_x_200) ;  /* 0xfffffff400447947 */ /* 0x000fea000383ffff */
.L_x_171:
[----:B-1----:R1:W2:Y:S02]  /*9e10*/  SYNCS.PHASECHK.TRANS64.TRYWAIT P0, [R9+URZ], R4 ;  /* 0x00000004090075a7 */ /* 0x0022a4000800017f */
[----:B--2---:R-:W-:Y:S05]  /*9e20*/  @!P0 NANOSLEEP.SYNCS 0x989680 ;  /* 0x009896800000895d */ /* 0x004fea0003900000 */
[----:B------:R-:W2:Y:S02]  /*9e30*/  @!P0 SYNCS.PHASECHK.TRANS64 P0, [R9+URZ], R4 ;  /* 0x00000004090085a7 */ /* 0x000ea4000800007f */
[----:B--2---:R-:W-:Y:S05]  /*9e40*/  @!P0 BRA `(.L_x_171) ;  /* 0xfffffffc00f08947 */ /* 0x004fea000383ffff */
[----:B------:R-:W-:Y:S05]  /*9e50*/  BRA `(.L_x_201) ;  /* 0xfffffff400547947 */ /* 0x000fea000383ffff */
.L_x_172:
[----:B-1----:R1:W2:Y:S02]  /*9e60*/  SYNCS.PHASECHK.TRANS64.TRYWAIT P0, [R6+URZ], R5 ;  /* 0x00000005060075a7 */ /* 0x0022a4000800017f */
[----:B--2---:R-:W-:Y:S05]  /*9e70*/  @!P0 NANOSLEEP.SYNCS 0x989680 ;  /* 0x009896800000895d */ /* 0x004fea0003900000 */
[----:B------:R-:W2:Y:S02]  /*9e80*/  @!P0 SYNCS.PHASECHK.TRANS64 P0, [R6+URZ], R5 ;  /* 0x00000005060085a7 */ /* 0x000ea4000800007f */
[----:B--2---:R-:W-:Y:S05]  /*9e90*/  @!P0 BRA `(.L_x_172) ;  /* 0xfffffffc00f08947 */ /* 0x004fea000383ffff */
[----:B------:R-:W-:Y:S05]  /*9ea0*/  BRA `(.L_x_202) ;  /* 0xfffffff400647947 */ /* 0x000fea000383ffff */
.L_x_173:
[----:B-1----:R1:W2:Y:S02]  /*9eb0*/  SYNCS.PHASECHK.TRANS64.TRYWAIT P0, [R9+URZ], R4 ;  /* 0x00000004090075a7 */ /* 0x0022a4000800017f */
[----:B--2---:R-:W-:Y:S05]  /*9ec0*/  @!P0 NANOSLEEP.SYNCS 0x989680 ;  /* 0x009896800000895d */ /* 0x004fea0003900000 */
[----:B------:R-:W2:Y:S02]  /*9ed0*/  @!P0 SYNCS.PHASECHK.TRANS64 P0, [R9+URZ], R4 ;  /* 0x00000004090085a7 */ /* 0x000ea4000800007f */
[----:B--2---:R-:W-:Y:S05]  /*9ee0*/  @!P0 BRA `(.L_x_173) ;  /* 0xfffffffc00f08947 */ /* 0x004fea000383ffff */
[----:B------:R-:W-:Y:S05]  /*9ef0*/  BRA `(.L_x_203) ;  /* 0xfffffff400747947 */ /* 0x000fea000383ffff */
.L_x_174:
[----:B--2---:R2:W3:Y:S02]  /*9f00*/  SYNCS.PHASECHK.TRANS64.TRYWAIT P0, [R6+URZ], R5 ;  /* 0x00000005060075a7 */ /* 0x0044e4000800017f */
[----:B---3--:R-:W-:Y:S05]  /*9f10*/  @!P0 NANOSLEEP.SYNCS 0x989680 ;  /* 0x009896800000895d */ /* 0x008fea0003900000 */
[----:B------:R-:W3:Y:S02]  /*9f20*/  @!P0 SYNCS.PHASECHK.TRANS64 P0, [R6+URZ], R5 ;  /* 0x00000005060085a7 */ /* 0x000ee4000800007f */
[----:B---3--:R-:W-:Y:S05]  /*9f30*/  @!P0 BRA `(.L_x_174) ;  /* 0xfffffffc00f08947 */ /* 0x008fea000383ffff */
[----:B------:R-:W-:Y:S05]  /*9f40*/  BRA `(.L_x_204) ;  /* 0xfffffff4007c7947 */ /* 0x000fea000383ffff */
.L_x_205:
[----:B------:R-:W-:-:S00]  /*9f50*/  BRA `(.L_x_205) ;  /* 0xfffffffc00fc7947 */ /* 0x000fc0000383ffff */
[----:B------:R-:W-:-:S00]  /*9f60*/  NOP ;  /* 0x0000000000007918 */ /* 0x000fc00000000000 */
        /* <DEDUP_REMOVED lines=9> */
.L_x_206:


//--------------------- .nv.global.init           --------------------------
	.section	.nv.global.init,"aw",@progbits
.nv.global.init:
	.type		$str$24,@object
	.size		$str$24,($str$25 - $str$24)
$str$24:
        /*0000*/ 	.byte	0x28, 0x61, 0x64, 0x64, 0x72, 0x65, 0x73, 0x73, 0x20, 0x26, 0x20, 0x6d, 0x61, 0x73, 0x6b, 0x29
        /*0010*/ 	.byte	0x20, 0x3d, 0x3d, 0x20, 0x30, 0x00
	.type		$str$25,@object
	.size		$str$25,(__unnamed_1 - $str$25)
$str$25:
        /*0016*/ 	.byte	0x2f, 0x74, 0x6d, 0x70, 0x2f, 0x63, 0x75, 0x74, 0x6c, 0x61, 0x73, 0x73, 0x5f, 0x73, 0x77, 0x65
        /*0026*/ 	.byte	0x65, 0x70, 0x5f, 0x73, 0x72, 0x63, 0x2f, 0x69, 0x6e, 0x63, 0x6c, 0x75, 0x64, 0x65, 0x2f, 0x63
        /*0036*/ 	.byte	0x75, 0x74, 0x65, 0x2f, 0x70, 0x6f, 0x69, 0x6e, 0x74, 0x65, 0x72, 0x5f, 0x66, 0x6c, 0x61, 0x67
        /*0046*/ 	.byte	0x67, 0x65, 0x64, 0x2e, 0x68, 0x70, 0x70, 0x00
	.type		__unnamed_1,@object
	.size		__unnamed_1,(__unnamed_2 - __unnamed_1)
__unnamed_1:
        /*004e*/ 	.byte	0x61, 0x75, 0x74, 0x6f, 0x20, 0x63, 0x75, 0x74, 0x65, 0x3a, 0x3a, 0x61, 0x73, 0x5f, 0x70, 0x6f
        /* <DEDUP_REMOVED lines=27> */
        /*020e*/ 	.byte	0x3a, 0x43, 0x3c, 0x34, 0x30, 0x39, 0x36, 0x3e, 0x3e, 0x3e, 0x3e, 0x3e, 0x5d, 0x00
	.type		__unnamed_2,@object
	.size		__unnamed_2,(.L_1 - __unnamed_2)
__unnamed_2:
        /* <DEDUP_REMOVED lines=29> */
.L_1:


//--------------------- .nv.shared._ZN7cutlass13device_kernelINS_4gemm6kernel13GemmUniversalIN4cute5tupleIJiiiiEEENS1_10collective13CollectiveMmaINS1_37MainloopSm90TmaGmmaWarpSpecializedFP8ILi12ENS5_IJNS4_1CILi1EEESB_SB_EEENS1_35KernelTmaWarpSpecializedCooperativeEEENS5_IJNSA_ILi128EEESF_NSA_ILi64EEEEEENS_12float_e4m3_tENS5_IJlSB_lEEESI_SJ_NS4_8TiledMMAINS4_8MMA_AtomIJNS4_4SM904GMMA31MMA_64x128x32_F32E4M3E4M3_SS_TNILNSN_7ScaleInE1ELSP_1EEEEEENS4_6LayoutINS5_IJNSA_ILi2EEESB_SB_EEENS5_IJSB_NSA_ILi0EEESV_EEEEENS5_IJNS4_10UnderscoreESY_SY_EEEEENS4_13SM90_TMA_LOADENS4_14ComposedLayoutINS4_7SwizzleILi2ELi4ELi3EEENS4_18smem_ptr_flag_bitsILi8EEENSS_INS5_IJNSA_ILi8EEESG_EEENS5_IJSG_SB_EEEEEEEvNS4_8identityES11_S1B_vS1C_EENS_8epilogue10collective18CollectiveEpilogueINS1E_22Sm90TmaWarpSpecializedILi4ELi2ELi16ELb0ELb0EEEJSH_NS5_IJSF_NSA_ILi32EEEEEESI_SJ_SI_SJ_NS1E_6fusion15FusionCallbacksIS1I_NS1L_23LinCombPerRowBiasEltActINS1E_6thread4ReLuESI_fSI_SI_fLi16ELNS_15FloatRoundStyleE2EEESH_S1K_JEEES11_NS12_INS13_ILi1ELi4ELi3EEES16_NSS_INS5_IJS17_S1J_EEENS5_IJS1J_SB_EEEEEEENS4_39AutoVectorizingCopyWithAssumedAlignmentILi128EEENS4_14SM90_TMA_STOREES1X_S1Z_NS4_9Copy_AtomIJNS4_17SM90_U32x4_STSM_NENS_6half_tEEEEvEEEvvEEEEvNT_6ParamsE --------------------------
	.section	.nv.shared._ZN7cutlass13device_kernelINS_4gemm6kernel13GemmUniversalIN4cute5tupleIJiiiiEEENS1_10collective13CollectiveMmaINS1_37MainloopSm90TmaGmmaWarpSpecializedFP8ILi12ENS5_IJNS4_1CILi1EEESB_SB_EEENS1_35KernelTmaWarpSpecializedCooperativeEEENS5_IJNSA_ILi128EEESF_NSA_ILi64EEEEEENS_12float_e4m3_tENS5_IJlSB_lEEESI_SJ_NS4_8TiledMMAINS4_8MMA_AtomIJNS4_4SM904GMMA31MMA_64x128x32_F32E4M3E4M3_SS_TNILNSN_7ScaleInE1ELSP_1EEEEEENS4_6LayoutINS5_IJNSA_ILi2EEESB_SB_EEENS5_IJSB_NSA_ILi0EEESV_EEEEENS5_IJNS4_10UnderscoreESY_SY_EEEEENS4_13SM90_TMA_LOADENS4_14ComposedLayoutINS4_7SwizzleILi2ELi4ELi3EEENS4_18smem_ptr_flag_bitsILi8EEENSS_INS5_IJNSA_ILi8EEESG_EEENS5_IJSG_SB_EEEEEEEvNS4_8identityES11_S1B_vS1C_EENS_8epilogue10collective18CollectiveEpilogueINS1E_22Sm90TmaWarpSpecializedILi4ELi2ELi16ELb0ELb0EEEJSH_NS5_IJSF_NSA_ILi32EEEEEESI_SJ_SI_SJ_NS1E_6fusion15FusionCallbacksIS1I_NS1L_23LinCombPerRowBiasEltActINS1E_6thread4ReLuESI_fSI_SI_fLi16ELNS_15FloatRoundStyleE2EEESH_S1K_JEEES11_NS12_INS13_ILi1ELi4ELi3EEES16_NSS_INS5_IJS17_S1J_EEENS5_IJS1J_SB_EEEEEEENS4_39AutoVectorizingCopyWithAssumedAlignmentILi128EEENS4_14SM90_TMA_STOREES1X_S1Z_NS4_9Copy_AtomIJNS4_17SM90_U32x4_STSM_NENS_6half_tEEEEvEEEvvEEEEvNT_6ParamsE,"aw",@nobits
	.sectionflags	@""
	.align	16
	.zero		1024


//--------------------- .nv.shared.reserved.0     --------------------------
	.section	.nv.shared.reserved.0,"aw",@nobits
	.weak		__nv_reservedSMEM_offset_0_alias
	.size		__nv_reservedSMEM_offset_0_alias, 0, 0
	.other		__nv_reservedSMEM_offset_0_alias,@"STO_CUDA_RESERVED_SHARED STV_DEFAULT"
__nv_reservedSMEM_offset_0_alias:
	.zero		0


//--------------------- .nv.global                --------------------------
	.section	.nv.global,"aw",@nobits
.nv.global:
	.type		_ZN39_INTERNAL_421fa9b3_4_k_cu_691ca080_29564cute1_E,@object
	.size		_ZN39_INTERNAL_421fa9b3_4_k_cu_691ca080_29564cute1_E,(_ZN39_INTERNAL_421fa9b3_4_k_cu_691ca080_29564cuda3std3__45__cpo6cbeginE - _ZN39_INTERNAL_421fa9b3_4_k_cu_691ca080_29564cute1_E)
_ZN39_INTERNAL_421fa9b3_4_k_cu_691ca080_29564cute1_E:
	.zero		1
	.type		_ZN39_INTERNAL_421fa9b3_4_k_cu_691ca080_29564cuda3std3__45__cpo6cbeginE,@object
	.size		_ZN39_INTERNAL_421fa9b3_4_k_cu_691ca080_29564cuda3std3__45__cpo6cbeginE,(_ZN39_INTERNAL_421fa9b3_4_k_cu_691ca080_29564cuda3std3__48in_placeE - _ZN39_INTERNAL_421fa9b3_4_k_cu_691ca080_29564cuda3std3__45__cpo6cbeginE)
_ZN39_INTERNAL_421fa9b3_4_k_cu_691ca080_29564cuda3std3__45__cpo6cbeginE:
	.zero		1
	.type		_ZN39_INTERNAL_421fa9b3_4_k_cu_691ca080_29564cuda3std3__48in_placeE,@object
	.size		_ZN39_INTERNAL_421fa9b3_4_k_cu_691ca080_29564cuda3std3__48in_placeE,(_ZN39_INTERNAL_421fa9b3_4_k_cu_691ca080_29564cuda3std6ranges3__45__cpo9iter_moveE - _ZN39_INTERNAL_421fa9b3_4_k_cu_691ca080_29564cuda3std3__48in_placeE)
_ZN39_INTERNAL_421fa9b3_4_k_cu_691ca080_29564cuda3std3__48in_placeE:
	.zero		1
	.type		_ZN39_INTERNAL_421fa9b3_4_k_cu_691ca080_29564cuda3std6ranges3__45__cpo9iter_moveE,@object
	.size		_ZN39_INTERNAL_421fa9b3_4_k_cu_691ca080_29564cuda3std6ranges3__45__cpo9iter_moveE,(_ZN39_INTERNAL_421fa9b3_4_k_cu_691ca080_29564cuda3std3__45__cpo5beginE - _ZN39_INTERNAL_421fa9b3_4_k_cu_691ca080_29564cuda3std6ranges3__45__cpo9iter_moveE)
_ZN39_INTERNAL_421fa9b3_4_k_cu_691ca080_29564cuda3std6ranges3__45__cpo9iter_moveE:
	.zero		1
	.type		_ZN39_INTERNAL_421fa9b3_4_k_cu_691ca080_29564cuda3std3__45__cpo5beginE,@object
	.size		_ZN39_INTERNAL_421fa9b3_4_k_cu_691ca080_29564cuda3std3__45__cpo5beginE,(_ZN39_INTERNAL_421fa9b3_4_k_cu_691ca080_29564cuda3std3__441_GLOBAL__N__421fa9b3_4_k_cu_691ca080_29566ignoreE - _ZN39_INTERNAL_421fa9b3_4_k_cu_691ca080_29564cuda3std3__45__cpo5beginE)
_ZN39_INTERNAL_421fa9b3_4_k_cu_691ca080_29564cuda3std3__45__cpo5beginE:
	.zero		1
	.type		_ZN39_INTERNAL_421fa9b3_4_k_cu_691ca080_29564cuda3std3__441_GLOBAL__N__421fa9b3_4_k_cu_691ca080_29566ignoreE,@object
	.size		_ZN39_INTERNAL_421fa9b3_4_k_cu_691ca080_29564cuda3std3__441_GLOBAL__N__421fa9b3_4_k_cu_691ca080_29566ignoreE,(_ZN39_INTERNAL_421fa9b3_4_k_cu_691ca080_29564cute7productE - _ZN39_INTERNAL_421fa9b3_4_k_cu_691ca080_29564cuda3std3__441_GLOBAL__N__421fa9b3_4_k_cu_691ca080_29566ignoreE)
_ZN39_INTERNAL_421fa9b3_4_k_cu_691ca080_29564cuda3std3__441_GLOBAL__N__421fa9b3_4_k_cu_691ca080_29566ignoreE:
	.zero		1
	.type		_ZN39_INTERNAL_421fa9b3_4_k_cu_691ca080_29564cute7productE,@object
	.size		_ZN39_INTERNAL_421fa9b3_4_k_cu_691ca080_29564cute7productE,(_ZN39_INTERNAL_421fa9b3_4_k_cu_691ca080_29564cuda3std3__45__cpo3endE - _ZN39_INTERNAL_421fa9b3_4_k_cu_691ca080_29564cute7productE)
_ZN39_INTERNAL_421fa9b3_4_k_cu_691ca080_29564cute7productE:
	.zero		1
	.type		_ZN39_INTERNAL_421fa9b3_4_k_cu_691ca080_29564cuda3std3__45__cpo3endE,@object
	.size		_ZN39_INTERNAL_421fa9b3_4_k_cu_691ca080_29564cuda3std3__45__cpo3endE,(_ZN39_INTERNAL_421fa9b3_4_k_cu_691ca080_29564cuda3std3__419piecewise_constructE - _ZN39_INTERNAL_421fa9b3_4_k_cu_691ca080_29564cuda3std3__45__cpo3endE)
_ZN39_INTERNAL_421fa9b3_4_k_cu_691ca080_29564cuda3std3__45__cpo3endE:
	.zero		1
	.type		_ZN39_INTERNAL_421fa9b3_4_k_cu_691ca080_29564cuda3std3__419piecewise_constructE,@object
	.size		_ZN39_INTERNAL_421fa9b3_4_k_cu_691ca080_29564cuda3std3__419piecewise_constructE,(_ZN39_INTERNAL_421fa9b3_4_k_cu_691ca080_29564cuda3std3__45__cpo4cendE - _ZN39_INTERNAL_421fa9b3_4_k_cu_691ca080_29564cuda3std3__419piecewise_constructE)
_ZN39_INTERNAL_421fa9b3_4_k_cu_691ca080_29564cuda3std3__419piecewise_constructE:
	.zero		1
	.type		_ZN39_INTERNAL_421fa9b3_4_k_cu_691ca080_29564cuda3std3__45__cpo4cendE,@object
	.size		_ZN39_INTERNAL_421fa9b3_4_k_cu_691ca080_29564cuda3std3__45__cpo4cendE,(_ZN39_INTERNAL_421fa9b3_4_k_cu_691ca080_29564cuda3std6ranges3__45__cpo4swapE - _ZN39_INTERNAL_421fa9b3_4_k_cu_691ca080_29564cuda3std3__45__cpo4cendE)
_ZN39_INTERNAL_421fa9b3_4_k_cu_691ca080_29564cuda3std3__45__cpo4cendE:
	.zero		1
	.type		_ZN39_INTERNAL_421fa9b3_4_k_cu_691ca080_29564cuda3std6ranges3__45__cpo4swapE,@object
	.size		_ZN39_INTERNAL_421fa9b3_4_k_cu_691ca080_29564cuda3std6ranges3__45__cpo4swapE,(.L_9 - _ZN39_INTERNAL_421fa9b3_4_k_cu_691ca080_29564cuda3std6ranges3__45__cpo4swapE)
_ZN39_INTERNAL_421fa9b3_4_k_cu_691ca080_29564cuda3std6ranges3__45__cpo4swapE:
	.zero		1
.L_9:


//--------------------- .nv.constant0._ZN7cutlass13device_kernelINS_4gemm6kernel13GemmUniversalIN4cute5tupleIJiiiiEEENS1_10collective13CollectiveMmaINS1_37MainloopSm90TmaGmmaWarpSpecializedFP8ILi12ENS5_IJNS4_1CILi1EEESB_SB_EEENS1_35KernelTmaWarpSpecializedCooperativeEEENS5_IJNSA_ILi128EEESF_NSA_ILi64EEEEEENS_12float_e4m3_tENS5_IJlSB_lEEESI_SJ_NS4_8TiledMMAINS4_8MMA_AtomIJNS4_4SM904GMMA31MMA_64x128x32_F32E4M3E4M3_SS_TNILNSN_7ScaleInE1ELSP_1EEEEEENS4_6LayoutINS5_IJNSA_ILi2EEESB_SB_EEENS5_IJSB_NSA_ILi0EEESV_EEEEENS5_IJNS4_10UnderscoreESY_SY_EEEEENS4_13SM90_TMA_LOADENS4_14ComposedLayoutINS4_7SwizzleILi2ELi4ELi3EEENS4_18smem_ptr_flag_bitsILi8EEENSS_INS5_IJNSA_ILi8EEESG_EEENS5_IJSG_SB_EEEEEEEvNS4_8identityES11_S1B_vS1C_EENS_8epilogue10collective18CollectiveEpilogueINS1E_22Sm90TmaWarpSpecializedILi4ELi2ELi16ELb0ELb0EEEJSH_NS5_IJSF_NSA_ILi32EEEEEESI_SJ_SI_SJ_NS1E_6fusion15FusionCallbacksIS1I_NS1L_23LinCombPerRowBiasEltActINS1E_6thread4ReLuESI_fSI_SI_fLi16ELNS_15FloatRoundStyleE2EEESH_S1K_JEEES11_NS12_INS13_ILi1ELi4ELi3EEES16_NSS_INS5_IJS17_S1J_EEENS5_IJS1J_SB_EEEEEEENS4_39AutoVectorizingCopyWithAssumedAlignmentILi128EEENS4_14SM90_TMA_STOREES1X_S1Z_NS4_9Copy_AtomIJNS4_17SM90_U32x4_STSM_NENS_6half_tEEEEvEEEvvEEEEvNT_6ParamsE --------------------------
	.section	.nv.constant0._ZN7cutlass13device_kernelINS_4gemm6kernel13GemmUniversalIN4cute5tupleIJiiiiEEENS1_10collective13CollectiveMmaINS1_37MainloopSm90TmaGmmaWarpSpecializedFP8ILi12ENS5_IJNS4_1CILi1EEESB_SB_EEENS1_35KernelTmaWarpSpecializedCooperativeEEENS5_IJNSA_ILi128EEESF_NSA_ILi64EEEEEENS_12float_e4m3_tENS5_IJlSB_lEEESI_SJ_NS4_8TiledMMAINS4_8MMA_AtomIJNS4_4SM904GMMA31MMA_64x128x32_F32E4M3E4M3_SS_TNILNSN_7ScaleInE1ELSP_1EEEEEENS4_6LayoutINS5_IJNSA_ILi2EEESB_SB_EEENS5_IJSB_NSA_ILi0EEESV_EEEEENS5_IJNS4_10UnderscoreESY_SY_EEEEENS4_13SM90_TMA_LOADENS4_14ComposedLayoutINS4_7SwizzleILi2ELi4ELi3EEENS4_18smem_ptr_flag_bitsILi8EEENSS_INS5_IJNSA_ILi8EEESG_EEENS5_IJSG_SB_EEEEEEEvNS4_8identityES11_S1B_vS1C_EENS_8epilogue10collective18CollectiveEpilogueINS1E_22Sm90TmaWarpSpecializedILi4ELi2ELi16ELb0ELb0EEEJSH_NS5_IJSF_NSA_ILi32EEEEEESI_SJ_SI_SJ_NS1E_6fusion15FusionCallbacksIS1I_NS1L_23LinCombPerRowBiasEltActINS1E_6thread4ReLuESI_fSI_SI_fLi16ELNS_15FloatRoundStyleE2EEESH_S1K_JEEES11_NS12_INS13_ILi1ELi4ELi3EEES16_NSS_INS5_IJS17_S1J_EEENS5_IJS1J_SB_EEEEEEENS4_39AutoVectorizingCopyWithAssumedAlignmentILi128EEENS4_14SM90_TMA_STOREES1X_S1Z_NS4_9Copy_AtomIJNS4_17SM90_U32x4_STSM_NENS_6half_tEEEEvEEEvvEEEEvNT_6ParamsE,"a",@progbits
	.sectionflags	@""
	.align	4
.nv.constant0._ZN7cutlass13device_kernelINS_4gemm6kernel13GemmUniversalIN4cute5tupleIJiiiiEEENS1_10collective13CollectiveMmaINS1_37MainloopSm90TmaGmmaWarpSpecializedFP8ILi12ENS5_IJNS4_1CILi1EEESB_SB_EEENS1_35KernelTmaWarpSpecializedCooperativeEEENS5_IJNSA_ILi128EEESF_NSA_ILi64EEEEEENS_12float_e4m3_tENS5_IJlSB_lEEESI_SJ_NS4_8TiledMMAINS4_8MMA_AtomIJNS4_4SM904GMMA31MMA_64x128x32_F32E4M3E4M3_SS_TNILNSN_7ScaleInE1ELSP_1EEEEEENS4_6LayoutINS5_IJNSA_ILi2EEESB_SB_EEENS5_IJSB_NSA_ILi0EEESV_EEEEENS5_IJNS4_10UnderscoreESY_SY_EEEEENS4_13SM90_TMA_LOADENS4_14ComposedLayoutINS4_7SwizzleILi2ELi4ELi3EEENS4_18smem_ptr_flag_bitsILi8EEENSS_INS5_IJNSA_ILi8EEESG_EEENS5_IJSG_SB_EEEEEEEvNS4_8identityES11_S1B_vS1C_EENS_8epilogue10collective18CollectiveEpilogueINS1E_22Sm90TmaWarpSpecializedILi4ELi2ELi16ELb0ELb0EEEJSH_NS5_IJSF_NSA_ILi32EEEEEESI_SJ_SI_SJ_NS1E_6fusion15FusionCallbacksIS1I_NS1L_23LinCombPerRowBiasEltActINS1E_6thread4ReLuESI_fSI_SI_fLi16ELNS_15FloatRoundStyleE2EEESH_S1K_JEEES11_NS12_INS13_ILi1ELi4ELi3EEES16_NSS_INS5_IJS17_S1J_EEENS5_IJS1J_SB_EEEEEEENS4_39AutoVectorizingCopyWithAssumedAlignmentILi128EEENS4_14SM90_TMA_STOREES1X_S1Z_NS4_9Copy_AtomIJNS4_17SM90_U32x4_STSM_NENS_6half_tEEEEvEEEvvEEEEvNT_6ParamsE:
	.zero		2432


//--------------------- SYMBOLS --------------------------

	.type		.nv.reservedSmem.offset0,@object
	.size		.nv.reservedSmem.offset0,0x4
	.type		__assertfail,@function
